//
// Generated by NVIDIA NVVM Compiler
//
// Compiler Build ID: CL-36424714
// Cuda compilation tools, release 13.0, V13.0.88
// Based on NVVM 20.0.0
//

.version 9.0
.target sm_100
.address_size 64

	// .globl	_Z6kernelm
.extern .func  (.param .b32 func_retval0) vprintf
(
	.param .b64 vprintf_param_0,
	.param .b64 vprintf_param_1
)
;
.const .align 4 .b8 precomputedRPLootTable[1592];
.global .attribute(.managed) .align 8 .u64 seeds_checked;
.global .align 1 .b8 $str[5] = {37, 108, 117, 10};

.visible .entry _Z6kernelm(
	.param .u64 _Z6kernelm_param_0
)
{
	.local .align 8 .b8 	__local_depot0[120];
	.reg .b64 	%SP;
	.reg .b64 	%SPL;
	.reg .pred 	%p<84>;
	.reg .b32 	%r<298>;
	.reg .b64 	%rd<226>;

	mov.u64 	%SPL, __local_depot0;
	cvta.local.u64 	%SP, %SPL;
	ld.param.u64 	%rd74, [_Z6kernelm_param_0];
	add.u64 	%rd1, %SPL, 0;
	mov.u32 	%r71, %ntid.x;
	mov.u32 	%r72, %ctaid.x;
	mov.u32 	%r73, %tid.x;
	mad.lo.s32 	%r74, %r71, %r72, %r73;
	cvt.u64.u32 	%rd76, %r74;
	add.s64 	%rd2, %rd74, %rd76;
	atom.global.add.u64 	%rd77, [seeds_checked], 1;
	xor.b64  	%rd78, %rd2, 25214903917;
	mad.lo.s64 	%rd79, %rd78, 25214903917, 11;
	and.b64  	%rd3, %rd79, 281474976710655;
	shr.u64 	%rd80, %rd3, 17;
	cvt.u32.u64 	%r75, %rd80;
	mul.lo.s32 	%r76, %r75, -858993459;
	setp.gt.u32 	%p1, %r76, 858993459;
	@%p1 bra 	$L__BB0_152;
	mad.lo.s64 	%rd4, %rd3, 25214903917, 11;
	and.b64  	%rd200, %rd4, 281474976710655;
	shr.u64 	%rd81, %rd200, 17;
	cvt.u32.u64 	%r79, %rd81;
	mul.hi.u32 	%r80, %r79, 1381296015;
	shr.u32 	%r81, %r80, 7;
	mul.lo.s32 	%r82, %r81, 398;
	sub.s32 	%r83, %r79, %r82;
	mul.wide.u32 	%rd82, %r83, 4;
	mov.u64 	%rd83, precomputedRPLootTable;
	add.s64 	%rd84, %rd83, %rd82;
	ld.const.u32 	%r78, [%rd84];
	mov.b32 	%r288, 2;
	setp.eq.s32 	%p2, %r78, 20;
	@%p2 bra 	$L__BB0_6;
	setp.eq.s32 	%p3, %r78, 3;
	@%p3 bra 	$L__BB0_7;
	setp.ne.s32 	%p4, %r78, 1;
	@%p4 bra 	$L__BB0_152;
	mad.lo.s64 	%rd6, %rd4, 25214903917, 11;
	and.b64  	%rd85, %rd6, 211106232532992;
	setp.ne.s64 	%p5, %rd85, 140737488355328;
	@%p5 bra 	$L__BB0_152;
	and.b64  	%rd200, %rd6, 211106232532991;
	mov.b32 	%r288, 1;
	bra.uni 	$L__BB0_7;
$L__BB0_6:
	mov.b32 	%r288, 8;
$L__BB0_7:
	mad.lo.s64 	%rd9, %rd200, 25214903917, 11;
	and.b64  	%rd201, %rd9, 281474976710655;
	shr.u64 	%rd86, %rd201, 17;
	cvt.u32.u64 	%r87, %rd86;
	mul.hi.u32 	%r88, %r87, 1381296015;
	shr.u32 	%r89, %r88, 7;
	mul.lo.s32 	%r90, %r89, 398;
	sub.s32 	%r91, %r87, %r90;
	mul.wide.u32 	%rd87, %r91, 4;
	add.s64 	%rd89, %rd83, %rd87;
	ld.const.u32 	%r86, [%rd89];
	setp.eq.s32 	%p6, %r86, 1;
	@%p6 bra 	$L__BB0_12;
	setp.eq.s32 	%p7, %r86, 3;
	@%p7 bra 	$L__BB0_11;
	setp.ne.s32 	%p8, %r86, 20;
	@%p8 bra 	$L__BB0_152;
	or.b32  	%r289, %r288, 8;
	bra.uni 	$L__BB0_14;
$L__BB0_11:
	and.b32  	%r92, %r288, 2;
	add.s32 	%r93, %r92, 2;
	or.b32  	%r289, %r93, %r288;
	bra.uni 	$L__BB0_14;
$L__BB0_12:
	mad.lo.s64 	%rd11, %rd9, 25214903917, 11;
	and.b64  	%rd90, %rd11, 211106232532992;
	setp.ne.s64 	%p9, %rd90, 140737488355328;
	@%p9 bra 	$L__BB0_152;
	and.b64  	%rd201, %rd11, 211106232532991;
	or.b32  	%r289, %r288, 1;
$L__BB0_14:
	mad.lo.s64 	%rd14, %rd201, 25214903917, 11;
	and.b64  	%rd202, %rd14, 281474976710655;
	shr.u64 	%rd91, %rd202, 17;
	cvt.u32.u64 	%r95, %rd91;
	mul.hi.u32 	%r96, %r95, 1381296015;
	shr.u32 	%r97, %r96, 7;
	mul.lo.s32 	%r98, %r97, 398;
	sub.s32 	%r99, %r95, %r98;
	mul.wide.u32 	%rd92, %r99, 4;
	add.s64 	%rd94, %rd83, %rd92;
	ld.const.u32 	%r94, [%rd94];
	setp.eq.s32 	%p10, %r94, 1;
	@%p10 bra 	$L__BB0_19;
	setp.eq.s32 	%p11, %r94, 3;
	@%p11 bra 	$L__BB0_18;
	setp.ne.s32 	%p12, %r94, 20;
	@%p12 bra 	$L__BB0_152;
	or.b32  	%r290, %r289, 8;
	bra.uni 	$L__BB0_21;
$L__BB0_18:
	and.b32  	%r100, %r289, 2;
	add.s32 	%r101, %r100, 2;
	or.b32  	%r290, %r101, %r289;
	bra.uni 	$L__BB0_21;
$L__BB0_19:
	mad.lo.s64 	%rd16, %rd14, 25214903917, 11;
	and.b64  	%rd95, %rd16, 211106232532992;
	setp.ne.s64 	%p13, %rd95, 140737488355328;
	@%p13 bra 	$L__BB0_152;
	and.b64  	%rd202, %rd16, 211106232532991;
	or.b32  	%r290, %r289, 1;
$L__BB0_21:
	mad.lo.s64 	%rd19, %rd202, 25214903917, 11;
	and.b64  	%rd204, %rd19, 281474976710655;
	shr.u64 	%rd96, %rd204, 17;
	cvt.u32.u64 	%r103, %rd96;
	mul.hi.u32 	%r104, %r103, 1381296015;
	shr.u32 	%r105, %r104, 7;
	mul.lo.s32 	%r106, %r105, 398;
	sub.s32 	%r107, %r103, %r106;
	mul.wide.u32 	%rd97, %r107, 4;
	add.s64 	%rd99, %rd83, %rd97;
	ld.const.u32 	%r102, [%rd99];
	setp.eq.s32 	%p14, %r102, 1;
	@%p14 bra 	$L__BB0_26;
	setp.eq.s32 	%p15, %r102, 3;
	@%p15 bra 	$L__BB0_25;
	setp.ne.s32 	%p16, %r102, 20;
	@%p16 bra 	$L__BB0_152;
	or.b32  	%r291, %r290, 8;
	bra.uni 	$L__BB0_28;
$L__BB0_25:
	and.b32  	%r108, %r290, 2;
	add.s32 	%r109, %r108, 2;
	or.b32  	%r291, %r109, %r290;
	bra.uni 	$L__BB0_28;
$L__BB0_26:
	mad.lo.s64 	%rd21, %rd19, 25214903917, 11;
	and.b64  	%rd100, %rd21, 211106232532992;
	setp.ne.s64 	%p17, %rd100, 140737488355328;
	@%p17 bra 	$L__BB0_152;
	and.b64  	%rd204, %rd21, 211106232532991;
	or.b32  	%r291, %r290, 1;
$L__BB0_28:
	setp.ne.s32 	%p18, %r291, 15;
	@%p18 bra 	$L__BB0_152;
	mov.b32 	%r110, 0;
	st.local.u32 	[%rd1], %r110;
	mov.b32 	%r111, 1;
	st.local.u32 	[%rd1+4], %r111;
	mov.b32 	%r112, 2;
	st.local.u32 	[%rd1+8], %r112;
	mov.b32 	%r113, 3;
	st.local.u32 	[%rd1+12], %r113;
	mov.b32 	%r114, 4;
	st.local.u32 	[%rd1+16], %r114;
	mov.b32 	%r115, 5;
	st.local.u32 	[%rd1+20], %r115;
	mov.b32 	%r116, 6;
	st.local.u32 	[%rd1+24], %r116;
	mov.b32 	%r117, 7;
	st.local.u32 	[%rd1+28], %r117;
	mov.b32 	%r118, 8;
	st.local.u32 	[%rd1+32], %r118;
	mov.b32 	%r119, 9;
	st.local.u32 	[%rd1+36], %r119;
	mov.b32 	%r120, 10;
	st.local.u32 	[%rd1+40], %r120;
	mov.b32 	%r121, 11;
	st.local.u32 	[%rd1+44], %r121;
	mov.b32 	%r122, 12;
	st.local.u32 	[%rd1+48], %r122;
	mov.b32 	%r123, 13;
	st.local.u32 	[%rd1+52], %r123;
	mov.b32 	%r124, 14;
	st.local.u32 	[%rd1+56], %r124;
	mov.b32 	%r125, 15;
	st.local.u32 	[%rd1+60], %r125;
	mov.b32 	%r126, 16;
	st.local.u32 	[%rd1+64], %r126;
	mov.b32 	%r127, 17;
	st.local.u32 	[%rd1+68], %r127;
	mov.b32 	%r128, 18;
	st.local.u32 	[%rd1+72], %r128;
	mov.b32 	%r129, 19;
	st.local.u32 	[%rd1+76], %r129;
	mov.b32 	%r130, 20;
	st.local.u32 	[%rd1+80], %r130;
	mov.b32 	%r131, 21;
	st.local.u32 	[%rd1+84], %r131;
	mov.b32 	%r132, 22;
	st.local.u32 	[%rd1+88], %r132;
	mov.b32 	%r133, 23;
	st.local.u32 	[%rd1+92], %r133;
	mov.b32 	%r134, 24;
	st.local.u32 	[%rd1+96], %r134;
	mov.b32 	%r135, 25;
	st.local.u32 	[%rd1+100], %r135;
	mov.b32 	%r136, 26;
	st.local.u32 	[%rd1+104], %r136;
$L__BB0_30:
	mad.lo.s64 	%rd101, %rd204, 25214903917, 11;
	and.b64  	%rd204, %rd101, 281474976710655;
	shr.u64 	%rd102, %rd204, 17;
	cvt.u32.u64 	%r137, %rd102;
	mul.hi.u32 	%r138, %r137, 1272582903;
	shr.u32 	%r139, %r138, 3;
	mul.lo.s32 	%r140, %r139, 27;
	sub.s32 	%r14, %r137, %r140;
	add.s32 	%r141, %r140, 26;
	setp.lt.s32 	%p19, %r141, 0;
	@%p19 bra 	$L__BB0_30;
	mul.wide.u32 	%rd103, %r14, 4;
	add.s64 	%rd104, %rd1, %rd103;
	ld.local.u32 	%r142, [%rd104];
	st.local.u32 	[%rd1+104], %r142;
	mov.b32 	%r143, 26;
	st.local.u32 	[%rd104], %r143;
$L__BB0_32:
	mad.lo.s64 	%rd105, %rd204, 25214903917, 11;
	and.b64  	%rd204, %rd105, 281474976710655;
	shr.u64 	%rd106, %rd204, 17;
	cvt.u32.u64 	%r144, %rd106;
	mul.hi.u32 	%r145, %r144, 1321528399;
	shr.u32 	%r146, %r145, 3;
	mul.lo.s32 	%r147, %r146, 26;
	sub.s32 	%r15, %r144, %r147;
	add.s32 	%r148, %r147, 25;
	setp.lt.s32 	%p20, %r148, 0;
	@%p20 bra 	$L__BB0_32;
	ld.local.u32 	%r149, [%rd1+100];
	mul.wide.u32 	%rd107, %r15, 4;
	add.s64 	%rd108, %rd1, %rd107;
	ld.local.u32 	%r150, [%rd108];
	st.local.u32 	[%rd1+100], %r150;
	st.local.u32 	[%rd108], %r149;
$L__BB0_34:
	mad.lo.s64 	%rd109, %rd204, 25214903917, 11;
	and.b64  	%rd204, %rd109, 281474976710655;
	shr.u64 	%rd110, %rd204, 17;
	cvt.u32.u64 	%r151, %rd110;
	mul.hi.u32 	%r152, %r151, 1374389535;
	shr.u32 	%r153, %r152, 3;
	mul.lo.s32 	%r154, %r153, 25;
	sub.s32 	%r16, %r151, %r154;
	add.s32 	%r155, %r154, 24;
	setp.lt.s32 	%p21, %r155, 0;
	@%p21 bra 	$L__BB0_34;
	ld.local.u32 	%r156, [%rd1+96];
	mul.wide.u32 	%rd111, %r16, 4;
	add.s64 	%rd112, %rd1, %rd111;
	ld.local.u32 	%r157, [%rd112];
	st.local.u32 	[%rd1+96], %r157;
	st.local.u32 	[%rd112], %r156;
$L__BB0_36:
	mad.lo.s64 	%rd113, %rd204, 25214903917, 11;
	and.b64  	%rd204, %rd113, 281474976710655;
	shr.u64 	%rd114, %rd204, 17;
	cvt.u32.u64 	%r158, %rd114;
	mul.hi.u32 	%r159, %r158, 715827883;
	shr.u32 	%r160, %r159, 2;
	mul.lo.s32 	%r161, %r160, 24;
	sub.s32 	%r17, %r158, %r161;
	add.s32 	%r162, %r161, 23;
	setp.lt.s32 	%p22, %r162, 0;
	@%p22 bra 	$L__BB0_36;
	ld.local.u32 	%r163, [%rd1+92];
	mul.wide.u32 	%rd115, %r17, 4;
	add.s64 	%rd116, %rd1, %rd115;
	ld.local.u32 	%r164, [%rd116];
	st.local.u32 	[%rd1+92], %r164;
	st.local.u32 	[%rd116], %r163;
$L__BB0_38:
	mad.lo.s64 	%rd117, %rd204, 25214903917, 11;
	and.b64  	%rd204, %rd117, 281474976710655;
	shr.u64 	%rd118, %rd204, 17;
	cvt.u32.u64 	%r165, %rd118;
	mul.hi.u32 	%r166, %r165, -1307163959;
	shr.u32 	%r167, %r166, 4;
	mul.lo.s32 	%r168, %r167, 23;
	sub.s32 	%r18, %r165, %r168;
	add.s32 	%r169, %r168, 22;
	setp.lt.s32 	%p23, %r169, 0;
	@%p23 bra 	$L__BB0_38;
	ld.local.u32 	%r170, [%rd1+88];
	mul.wide.u32 	%rd119, %r18, 4;
	add.s64 	%rd120, %rd1, %rd119;
	ld.local.u32 	%r171, [%rd120];
	st.local.u32 	[%rd1+88], %r171;
	st.local.u32 	[%rd120], %r170;
$L__BB0_40:
	mad.lo.s64 	%rd121, %rd204, 25214903917, 11;
	and.b64  	%rd204, %rd121, 281474976710655;
	shr.u64 	%rd122, %rd204, 17;
	cvt.u32.u64 	%r172, %rd122;
	mul.hi.u32 	%r173, %r172, 780903145;
	shr.u32 	%r174, %r173, 2;
	mul.lo.s32 	%r175, %r174, 22;
	sub.s32 	%r19, %r172, %r175;
	add.s32 	%r176, %r175, 21;
	setp.lt.s32 	%p24, %r176, 0;
	@%p24 bra 	$L__BB0_40;
	ld.local.u32 	%r177, [%rd1+84];
	mul.wide.u32 	%rd123, %r19, 4;
	add.s64 	%rd124, %rd1, %rd123;
	ld.local.u32 	%r178, [%rd124];
	st.local.u32 	[%rd1+84], %r178;
	st.local.u32 	[%rd124], %r177;
$L__BB0_42:
	mad.lo.s64 	%rd125, %rd204, 25214903917, 11;
	and.b64  	%rd204, %rd125, 281474976710655;
	shr.u64 	%rd126, %rd204, 17;
	cvt.u32.u64 	%r179, %rd126;
	mul.hi.u32 	%r180, %r179, 818089009;
	shr.u32 	%r181, %r180, 2;
	mul.lo.s32 	%r182, %r181, 21;
	sub.s32 	%r20, %r179, %r182;
	add.s32 	%r183, %r182, 20;
	setp.lt.s32 	%p25, %r183, 0;
	@%p25 bra 	$L__BB0_42;
	ld.local.u32 	%r184, [%rd1+80];
	mul.wide.u32 	%rd127, %r20, 4;
	add.s64 	%rd128, %rd1, %rd127;
	st.local.u32 	[%rd128], %r184;
$L__BB0_44:
	mad.lo.s64 	%rd129, %rd204, 25214903917, 11;
	and.b64  	%rd204, %rd129, 281474976710655;
	shr.u64 	%rd130, %rd204, 17;
	cvt.u32.u64 	%r185, %rd130;
	mul.hi.u32 	%r186, %r185, 1717986919;
	shr.u32 	%r187, %r186, 3;
	mul.lo.s32 	%r188, %r187, 20;
	sub.s32 	%r21, %r185, %r188;
	add.s32 	%r189, %r188, 19;
	setp.lt.s32 	%p26, %r189, 0;
	@%p26 bra 	$L__BB0_44;
	ld.local.u32 	%r190, [%rd1+76];
	mul.wide.u32 	%rd131, %r21, 4;
	add.s64 	%rd132, %rd1, %rd131;
	st.local.u32 	[%rd132], %r190;
$L__BB0_46:
	mad.lo.s64 	%rd133, %rd204, 25214903917, 11;
	and.b64  	%rd204, %rd133, 281474976710655;
	shr.u64 	%rd134, %rd204, 17;
	cvt.u32.u64 	%r191, %rd134;
	mul.hi.u32 	%r192, %r191, 1808407283;
	shr.u32 	%r193, %r192, 3;
	mul.lo.s32 	%r194, %r193, 19;
	sub.s32 	%r22, %r191, %r194;
	add.s32 	%r195, %r194, 18;
	setp.lt.s32 	%p27, %r195, 0;
	@%p27 bra 	$L__BB0_46;
	ld.local.u32 	%r196, [%rd1+72];
	mul.wide.u32 	%rd135, %r22, 4;
	add.s64 	%rd136, %rd1, %rd135;
	st.local.u32 	[%rd136], %r196;
$L__BB0_48:
	mad.lo.s64 	%rd137, %rd204, 25214903917, 11;
	and.b64  	%rd204, %rd137, 281474976710655;
	shr.u64 	%rd138, %rd204, 17;
	cvt.u32.u64 	%r197, %rd138;
	mul.hi.u32 	%r198, %r197, 954437177;
	shr.u32 	%r199, %r198, 2;
	mul.lo.s32 	%r200, %r199, 18;
	sub.s32 	%r23, %r197, %r200;
	add.s32 	%r201, %r200, 17;
	setp.lt.s32 	%p28, %r201, 0;
	@%p28 bra 	$L__BB0_48;
	ld.local.u32 	%r202, [%rd1+68];
	mul.wide.u32 	%rd139, %r23, 4;
	add.s64 	%rd140, %rd1, %rd139;
	st.local.u32 	[%rd140], %r202;
$L__BB0_50:
	mad.lo.s64 	%rd45, %rd204, 25214903917, 11;
	and.b64  	%rd204, %rd45, 281474976710655;
	shr.u64 	%rd141, %rd204, 17;
	cvt.u32.u64 	%r203, %rd141;
	mul.hi.u32 	%r204, %r203, 2021161081;
	shr.u32 	%r205, %r204, 3;
	mul.lo.s32 	%r206, %r205, 17;
	sub.s32 	%r24, %r203, %r206;
	add.s32 	%r207, %r206, 16;
	setp.lt.s32 	%p29, %r207, 0;
	@%p29 bra 	$L__BB0_50;
	mad.lo.s64 	%rd142, %rd45, 25214903917, 11;
	and.b64  	%rd216, %rd142, 281474976710655;
	ld.local.u32 	%r208, [%rd1+64];
	mul.wide.u32 	%rd143, %r24, 4;
	add.s64 	%rd144, %rd1, %rd143;
	st.local.u32 	[%rd144], %r208;
	ld.local.u32 	%r209, [%rd1+60];
	shr.u64 	%rd145, %rd142, 42;
	and.b64  	%rd146, %rd145, 60;
	add.s64 	%rd147, %rd1, %rd146;
	st.local.u32 	[%rd147], %r209;
$L__BB0_52:
	mad.lo.s64 	%rd148, %rd216, 25214903917, 11;
	and.b64  	%rd216, %rd148, 281474976710655;
	shr.u64 	%rd149, %rd216, 17;
	cvt.u32.u64 	%r210, %rd149;
	mul.hi.u32 	%r211, %r210, -2004318071;
	shr.u32 	%r212, %r211, 3;
	mul.lo.s32 	%r213, %r212, 15;
	sub.s32 	%r25, %r210, %r213;
	add.s32 	%r214, %r213, 14;
	setp.lt.s32 	%p30, %r214, 0;
	@%p30 bra 	$L__BB0_52;
	ld.local.u32 	%r215, [%rd1+56];
	mul.wide.u32 	%rd150, %r25, 4;
	add.s64 	%rd151, %rd1, %rd150;
	st.local.u32 	[%rd151], %r215;
$L__BB0_54:
	mad.lo.s64 	%rd152, %rd216, 25214903917, 11;
	and.b64  	%rd216, %rd152, 281474976710655;
	shr.u64 	%rd153, %rd216, 17;
	cvt.u32.u64 	%r216, %rd153;
	mul.hi.u32 	%r217, %r216, -1840700269;
	shr.u32 	%r218, %r217, 3;
	mul.lo.s32 	%r219, %r218, 14;
	sub.s32 	%r26, %r216, %r219;
	add.s32 	%r220, %r219, 13;
	setp.lt.s32 	%p31, %r220, 0;
	@%p31 bra 	$L__BB0_54;
	ld.local.u32 	%r221, [%rd1+52];
	mul.wide.u32 	%rd154, %r26, 4;
	add.s64 	%rd155, %rd1, %rd154;
	st.local.u32 	[%rd155], %r221;
$L__BB0_56:
	mad.lo.s64 	%rd156, %rd216, 25214903917, 11;
	and.b64  	%rd216, %rd156, 281474976710655;
	shr.u64 	%rd157, %rd216, 17;
	cvt.u32.u64 	%r222, %rd157;
	mul.hi.u32 	%r223, %r222, 1321528399;
	shr.u32 	%r224, %r223, 2;
	mul.lo.s32 	%r225, %r224, 13;
	sub.s32 	%r27, %r222, %r225;
	add.s32 	%r226, %r225, 12;
	setp.lt.s32 	%p32, %r226, 0;
	@%p32 bra 	$L__BB0_56;
	ld.local.u32 	%r227, [%rd1+48];
	mul.wide.u32 	%rd158, %r27, 4;
	add.s64 	%rd159, %rd1, %rd158;
	st.local.u32 	[%rd159], %r227;
$L__BB0_58:
	mad.lo.s64 	%rd160, %rd216, 25214903917, 11;
	and.b64  	%rd216, %rd160, 281474976710655;
	shr.u64 	%rd161, %rd216, 17;
	cvt.u32.u64 	%r228, %rd161;
	mul.hi.u32 	%r229, %r228, 715827883;
	shr.u32 	%r230, %r229, 1;
	mul.lo.s32 	%r231, %r230, 12;
	sub.s32 	%r28, %r228, %r231;
	add.s32 	%r232, %r231, 11;
	setp.lt.s32 	%p33, %r232, 0;
	@%p33 bra 	$L__BB0_58;
	ld.local.u32 	%r233, [%rd1+44];
	mul.wide.u32 	%rd162, %r28, 4;
	add.s64 	%rd163, %rd1, %rd162;
	st.local.u32 	[%rd163], %r233;
$L__BB0_60:
	mad.lo.s64 	%rd164, %rd216, 25214903917, 11;
	and.b64  	%rd216, %rd164, 281474976710655;
	shr.u64 	%rd165, %rd216, 17;
	cvt.u32.u64 	%r234, %rd165;
	mul.hi.u32 	%r235, %r234, 780903145;
	shr.u32 	%r236, %r235, 1;
	mul.lo.s32 	%r237, %r236, 11;
	sub.s32 	%r29, %r234, %r237;
	add.s32 	%r238, %r237, 10;
	setp.lt.s32 	%p34, %r238, 0;
	@%p34 bra 	$L__BB0_60;
	ld.local.u32 	%r239, [%rd1+40];
	mul.wide.u32 	%rd166, %r29, 4;
	add.s64 	%rd167, %rd1, %rd166;
	st.local.u32 	[%rd167], %r239;
$L__BB0_62:
	mad.lo.s64 	%rd168, %rd216, 25214903917, 11;
	and.b64  	%rd216, %rd168, 281474976710655;
	shr.u64 	%rd169, %rd216, 17;
	cvt.u32.u64 	%r240, %rd169;
	mul.hi.u32 	%r241, %r240, 1717986919;
	shr.u32 	%r242, %r241, 2;
	mul.lo.s32 	%r243, %r242, 10;
	sub.s32 	%r30, %r240, %r243;
	add.s32 	%r244, %r243, 9;
	setp.lt.s32 	%p35, %r244, 0;
	@%p35 bra 	$L__BB0_62;
	ld.local.u32 	%r245, [%rd1+36];
	mul.wide.u32 	%rd170, %r30, 4;
	add.s64 	%rd171, %rd1, %rd170;
	st.local.u32 	[%rd171], %r245;
$L__BB0_64:
	mad.lo.s64 	%rd61, %rd216, 25214903917, 11;
	and.b64  	%rd216, %rd61, 281474976710655;
	shr.u64 	%rd172, %rd216, 17;
	cvt.u32.u64 	%r246, %rd172;
	mul.hi.u32 	%r247, %r246, 954437177;
	shr.u32 	%r248, %r247, 1;
	mul.lo.s32 	%r249, %r248, 9;
	sub.s32 	%r31, %r246, %r249;
	add.s32 	%r250, %r249, 8;
	setp.lt.s32 	%p36, %r250, 0;
	@%p36 bra 	$L__BB0_64;
	mad.lo.s64 	%rd173, %rd61, 25214903917, 11;
	and.b64  	%rd223, %rd173, 281474976710655;
	ld.local.u32 	%r251, [%rd1+32];
	mul.wide.u32 	%rd174, %r31, 4;
	add.s64 	%rd175, %rd1, %rd174;
	st.local.u32 	[%rd175], %r251;
	ld.local.u32 	%r252, [%rd1+28];
	shr.u64 	%rd176, %rd173, 43;
	and.b64  	%rd177, %rd176, 28;
	add.s64 	%rd178, %rd1, %rd177;
	st.local.u32 	[%rd178], %r252;
$L__BB0_66:
	mad.lo.s64 	%rd179, %rd223, 25214903917, 11;
	and.b64  	%rd223, %rd179, 281474976710655;
	shr.u64 	%rd180, %rd223, 17;
	cvt.u32.u64 	%r253, %rd180;
	mul.hi.u32 	%r254, %r253, -1840700269;
	shr.u32 	%r255, %r254, 2;
	mul.lo.s32 	%r256, %r255, 7;
	sub.s32 	%r32, %r253, %r256;
	add.s32 	%r257, %r256, 6;
	setp.lt.s32 	%p37, %r257, 0;
	@%p37 bra 	$L__BB0_66;
	ld.local.u32 	%r258, [%rd1+24];
	mul.wide.u32 	%rd181, %r32, 4;
	add.s64 	%rd182, %rd1, %rd181;
	st.local.u32 	[%rd182], %r258;
$L__BB0_68:
	mad.lo.s64 	%rd183, %rd223, 25214903917, 11;
	and.b64  	%rd223, %rd183, 281474976710655;
	shr.u64 	%rd184, %rd223, 17;
	cvt.u32.u64 	%r259, %rd184;
	mul.hi.u32 	%r260, %r259, 715827883;
	mul.lo.s32 	%r261, %r260, 6;
	sub.s32 	%r33, %r259, %r261;
	add.s32 	%r262, %r261, 5;
	setp.lt.s32 	%p38, %r262, 0;
	@%p38 bra 	$L__BB0_68;
	ld.local.u32 	%r263, [%rd1+20];
	mul.wide.u32 	%rd185, %r33, 4;
	add.s64 	%rd186, %rd1, %rd185;
	st.local.u32 	[%rd186], %r263;
$L__BB0_70:
	mad.lo.s64 	%rd69, %rd223, 25214903917, 11;
	and.b64  	%rd223, %rd69, 281474976710655;
	shr.u64 	%rd187, %rd223, 17;
	cvt.u32.u64 	%r264, %rd187;
	mul.hi.u32 	%r265, %r264, 1717986919;
	shr.u32 	%r266, %r265, 1;
	mul.lo.s32 	%r267, %r266, 5;
	sub.s32 	%r34, %r264, %r267;
	add.s32 	%r268, %r267, 4;
	setp.lt.s32 	%p39, %r268, 0;
	@%p39 bra 	$L__BB0_70;
	mad.lo.s64 	%rd188, %rd69, 25214903917, 11;
	and.b64  	%rd225, %rd188, 281474976710655;
	ld.local.u32 	%r269, [%rd1+16];
	mul.wide.u32 	%rd189, %r34, 4;
	add.s64 	%rd190, %rd1, %rd189;
	st.local.u32 	[%rd190], %r269;
	ld.local.u32 	%r270, [%rd1+12];
	shr.u64 	%rd191, %rd188, 44;
	and.b64  	%rd192, %rd191, 12;
	add.s64 	%rd193, %rd1, %rd192;
	st.local.u32 	[%rd193], %r270;
$L__BB0_72:
	mad.lo.s64 	%rd194, %rd225, 25214903917, 11;
	and.b64  	%rd225, %rd194, 281474976710655;
	shr.u64 	%rd195, %rd225, 17;
	cvt.u32.u64 	%r271, %rd195;
	mul.hi.u32 	%r272, %r271, 1431655766;
	mad.lo.s32 	%r273, %r272, 3, 2;
	setp.lt.s32 	%p40, %r273, 0;
	@%p40 bra 	$L__BB0_72;
	ld.local.u32 	%r275, [%rd1+84];
	mov.b32 	%r292, 1;
	setp.gt.s32 	%p41, %r275, 20;
	@%p41 bra 	$L__BB0_78;
	setp.eq.s32 	%p45, %r275, 11;
	@%p45 bra 	$L__BB0_85;
	setp.eq.s32 	%p46, %r275, 15;
	@%p46 bra 	$L__BB0_82;
	setp.eq.s32 	%p47, %r275, 18;
	@%p47 bra 	$L__BB0_77;
	bra.uni 	$L__BB0_152;
$L__BB0_77:
	mov.b32 	%r292, 4;
	bra.uni 	$L__BB0_85;
$L__BB0_78:
	setp.eq.s32 	%p42, %r275, 21;
	@%p42 bra 	$L__BB0_83;
	setp.eq.s32 	%p43, %r275, 22;
	@%p43 bra 	$L__BB0_84;
	setp.eq.s32 	%p44, %r275, 24;
	@%p44 bra 	$L__BB0_81;
	bra.uni 	$L__BB0_152;
$L__BB0_81:
	mov.b32 	%r292, 32;
	bra.uni 	$L__BB0_85;
$L__BB0_82:
	mov.b32 	%r292, 2;
	bra.uni 	$L__BB0_85;
$L__BB0_83:
	mov.b32 	%r292, 8;
	bra.uni 	$L__BB0_85;
$L__BB0_84:
	mov.b32 	%r292, 16;
$L__BB0_85:
	ld.local.u32 	%r281, [%rd1+88];
	setp.gt.s32 	%p48, %r281, 20;
	@%p48 bra 	$L__BB0_90;
	setp.eq.s32 	%p52, %r281, 11;
	@%p52 bra 	$L__BB0_97;
	setp.eq.s32 	%p53, %r281, 15;
	@%p53 bra 	$L__BB0_96;
	setp.eq.s32 	%p54, %r281, 18;
	@%p54 bra 	$L__BB0_89;
	bra.uni 	$L__BB0_152;
$L__BB0_89:
	or.b32  	%r293, %r292, 4;
	bra.uni 	$L__BB0_98;
$L__BB0_90:
	setp.eq.s32 	%p49, %r281, 21;
	@%p49 bra 	$L__BB0_95;
	setp.eq.s32 	%p50, %r281, 22;
	@%p50 bra 	$L__BB0_94;
	setp.ne.s32 	%p51, %r281, 24;
	@%p51 bra 	$L__BB0_152;
	or.b32  	%r293, %r292, 32;
	bra.uni 	$L__BB0_98;
$L__BB0_94:
	or.b32  	%r293, %r292, 16;
	bra.uni 	$L__BB0_98;
$L__BB0_95:
	or.b32  	%r293, %r292, 8;
	bra.uni 	$L__BB0_98;
$L__BB0_96:
	or.b32  	%r293, %r292, 2;
	bra.uni 	$L__BB0_98;
$L__BB0_97:
	or.b32  	%r293, %r292, 1;
$L__BB0_98:
	ld.local.u32 	%r282, [%rd1+92];
	setp.gt.s32 	%p55, %r282, 20;
	@%p55 bra 	$L__BB0_103;
	setp.eq.s32 	%p59, %r282, 11;
	@%p59 bra 	$L__BB0_110;
	setp.eq.s32 	%p60, %r282, 15;
	@%p60 bra 	$L__BB0_109;
	setp.eq.s32 	%p61, %r282, 18;
	@%p61 bra 	$L__BB0_102;
	bra.uni 	$L__BB0_152;
$L__BB0_102:
	or.b32  	%r294, %r293, 4;
	bra.uni 	$L__BB0_111;
$L__BB0_103:
	setp.eq.s32 	%p56, %r282, 21;
	@%p56 bra 	$L__BB0_108;
	setp.eq.s32 	%p57, %r282, 22;
	@%p57 bra 	$L__BB0_107;
	setp.ne.s32 	%p58, %r282, 24;
	@%p58 bra 	$L__BB0_152;
	or.b32  	%r294, %r293, 32;
	bra.uni 	$L__BB0_111;
$L__BB0_107:
	or.b32  	%r294, %r293, 16;
	bra.uni 	$L__BB0_111;
$L__BB0_108:
	or.b32  	%r294, %r293, 8;
	bra.uni 	$L__BB0_111;
$L__BB0_109:
	or.b32  	%r294, %r293, 2;
	bra.uni 	$L__BB0_111;
$L__BB0_110:
	or.b32  	%r294, %r293, 1;
$L__BB0_111:
	ld.local.u32 	%r283, [%rd1+96];
	setp.gt.s32 	%p62, %r283, 20;
	@%p62 bra 	$L__BB0_116;
	setp.eq.s32 	%p66, %r283, 11;
	@%p66 bra 	$L__BB0_123;
	setp.eq.s32 	%p67, %r283, 15;
	@%p67 bra 	$L__BB0_122;
	setp.eq.s32 	%p68, %r283, 18;
	@%p68 bra 	$L__BB0_115;
	bra.uni 	$L__BB0_152;
$L__BB0_115:
	or.b32  	%r295, %r294, 4;
	bra.uni 	$L__BB0_124;
$L__BB0_116:
	setp.eq.s32 	%p63, %r283, 21;
	@%p63 bra 	$L__BB0_121;
	setp.eq.s32 	%p64, %r283, 22;
	@%p64 bra 	$L__BB0_120;
	setp.ne.s32 	%p65, %r283, 24;
	@%p65 bra 	$L__BB0_152;
	or.b32  	%r295, %r294, 32;
	bra.uni 	$L__BB0_124;
$L__BB0_120:
	or.b32  	%r295, %r294, 16;
	bra.uni 	$L__BB0_124;
$L__BB0_121:
	or.b32  	%r295, %r294, 8;
	bra.uni 	$L__BB0_124;
$L__BB0_122:
	or.b32  	%r295, %r294, 2;
	bra.uni 	$L__BB0_124;
$L__BB0_123:
	or.b32  	%r295, %r294, 1;
$L__BB0_124:
	ld.local.u32 	%r284, [%rd1+100];
	setp.gt.s32 	%p69, %r284, 20;
	@%p69 bra 	$L__BB0_129;
	setp.eq.s32 	%p73, %r284, 11;
	@%p73 bra 	$L__BB0_136;
	setp.eq.s32 	%p74, %r284, 15;
	@%p74 bra 	$L__BB0_135;
	setp.eq.s32 	%p75, %r284, 18;
	@%p75 bra 	$L__BB0_128;
	bra.uni 	$L__BB0_152;
$L__BB0_128:
	or.b32  	%r296, %r295, 4;
	bra.uni 	$L__BB0_137;
$L__BB0_129:
	setp.eq.s32 	%p70, %r284, 21;
	@%p70 bra 	$L__BB0_134;
	setp.eq.s32 	%p71, %r284, 22;
	@%p71 bra 	$L__BB0_133;
	setp.ne.s32 	%p72, %r284, 24;
	@%p72 bra 	$L__BB0_152;
	or.b32  	%r296, %r295, 32;
	bra.uni 	$L__BB0_137;
$L__BB0_133:
	or.b32  	%r296, %r295, 16;
	bra.uni 	$L__BB0_137;
$L__BB0_134:
	or.b32  	%r296, %r295, 8;
	bra.uni 	$L__BB0_137;
$L__BB0_135:
	or.b32  	%r296, %r295, 2;
	bra.uni 	$L__BB0_137;
$L__BB0_136:
	or.b32  	%r296, %r295, 1;
$L__BB0_137:
	ld.local.u32 	%r285, [%rd1+104];
	setp.gt.s32 	%p76, %r285, 20;
	@%p76 bra 	$L__BB0_142;
	setp.eq.s32 	%p80, %r285, 11;
	@%p80 bra 	$L__BB0_149;
	setp.eq.s32 	%p81, %r285, 15;
	@%p81 bra 	$L__BB0_148;
	setp.eq.s32 	%p82, %r285, 18;
	@%p82 bra 	$L__BB0_141;
	bra.uni 	$L__BB0_152;
$L__BB0_141:
	or.b32  	%r297, %r296, 4;
	bra.uni 	$L__BB0_150;
$L__BB0_142:
	setp.eq.s32 	%p77, %r285, 21;
	@%p77 bra 	$L__BB0_147;
	setp.eq.s32 	%p78, %r285, 22;
	@%p78 bra 	$L__BB0_146;
	setp.ne.s32 	%p79, %r285, 24;
	@%p79 bra 	$L__BB0_152;
	or.b32  	%r297, %r296, 32;
	bra.uni 	$L__BB0_150;
$L__BB0_146:
	or.b32  	%r297, %r296, 16;
	bra.uni 	$L__BB0_150;
$L__BB0_147:
	or.b32  	%r297, %r296, 8;
	bra.uni 	$L__BB0_150;
$L__BB0_148:
	or.b32  	%r297, %r296, 2;
	bra.uni 	$L__BB0_150;
$L__BB0_149:
	or.b32  	%r297, %r296, 1;
$L__BB0_150:
	setp.ne.s32 	%p83, %r297, 63;
	@%p83 bra 	$L__BB0_152;
	add.u64 	%rd196, %SP, 112;
	add.u64 	%rd197, %SPL, 112;
	st.local.u64 	[%rd197], %rd2;
	mov.u64 	%rd198, $str;
	cvta.global.u64 	%rd199, %rd198;
	{ // callseq 0, 0
	.param .b64 param0;
	st.param.b64 	[param0], %rd199;
	.param .b64 param1;
	st.param.b64 	[param1], %rd196;
	.param .b32 retval0;
	call.uni (retval0), 
	vprintf, 
	(
	param0, 
	param1
	);
	ld.param.b32 	%r286, [retval0];
	} // callseq 0
$L__BB0_152:
	ret;

}


// ===== COMPILED SASS (sm_100) =====

	.target	sm_100

	.elftype	@"ET_EXEC"


//--------------------- .note.nv.tkinfo           --------------------------
	.section	.note.nv.tkinfo,"",@"SHT_NOTE"
	.sectionflags	@"SHF_NOTE_NV_TKINFO"
	.tkinfo
        /*0018*/ 	.word	0x00000002
        /*0030*/ 	.string	""
        /*0030*/ 	.string	"ptxas"
        /*0030*/ 	.string	"Cuda compilation tools, release 13.0, V13.0.88"
        /*0030*/ 	.string	"Build cuda_13.0.r13.0/compiler.36424714_0"
        /*0030*/ 	.string	"-arch sm_100 -m 64 "



//--------------------- .note.nv.cuinfo           --------------------------
	.section	.note.nv.cuinfo,"",@"SHT_NOTE"
	.sectionflags	@"SHF_NOTE_NV_CUINFO"
        /*0018*/ 	.short	0x0002
        /*001a*/ 	.short	0x0064
        /*001c*/ 	.short	0x0082
	.zero		2


//--------------------- .nv.info                  --------------------------
	.section	.nv.info,"",@"SHT_CUDA_INFO"
	.align	4


	//----- nvinfo : EIATTR_REGCOUNT
	.align		4
        /*0000*/ 	.byte	0x04, 0x2f
        /*0002*/ 	.short	(.L_4 - .L_3)
	.align		4
.L_3:
        /*0004*/ 	.word	index@(_Z6kernelm)
        /*0008*/ 	.word	0x0000001e


	//----- nvinfo : EIATTR_FRAME_SIZE
	.align		4
.L_4:
        /*000c*/ 	.byte	0x04, 0x11
        /*000e*/ 	.short	(.L_6 - .L_5)
	.align		4
.L_5:
        /*0010*/ 	.word	index@(_Z6kernelm)
        /*0014*/ 	.word	0x00000078


	//----- nvinfo : EIATTR_MIN_STACK_SIZE
	.align		4
.L_6:
        /*0018*/ 	.byte	0x04, 0x12
        /*001a*/ 	.short	(.L_8 - .L_7)
	.align		4
.L_7:
        /*001c*/ 	.word	index@(_Z6kernelm)
        /*0020*/ 	.word	0x00000078
.L_8:


//--------------------- .nv.compat                --------------------------
	.section	.nv.compat,"",@"SHT_CUDA_COMPAT_INFO"
	.align	4
        /*0000*/ 	.byte	0x02, 0x09, 0x00, 0x00, 0x02, 0x02, 0x01, 0x00, 0x02, 0x05, 0x05, 0x00, 0x03, 0x07, 0x01, 0x01
        /*0010*/ 	.byte	0x02, 0x03, 0x00, 0x00, 0x02, 0x06, 0x01, 0x00, 0x04, 0x0b, 0x08, 0x00, 0x09, 0x00, 0x00, 0x00
        /*0020*/ 	.byte	0x00, 0x00, 0x00, 0x00


//--------------------- .nv.info._Z6kernelm       --------------------------
	.section	.nv.info._Z6kernelm,"",@"SHT_CUDA_INFO"
	.sectionflags	@""
	.align	4


	//----- nvinfo : EIATTR_CUDA_API_VERSION
	.align		4
        /*0000*/ 	.byte	0x04, 0x37
        /*0002*/ 	.short	(.L_10 - .L_9)
.L_9:
        /*0004*/ 	.word	0x00000082


	//----- nvinfo : EIATTR_KPARAM_INFO
	.align		4
.L_10:
        /*0008*/ 	.byte	0x04, 0x17
        /*000a*/ 	.short	(.L_12 - .L_11)
.L_11:
        /*000c*/ 	.word	0x00000000
        /*0010*/ 	.short	0x0000
        /*0012*/ 	.short	0x0000
        /*0014*/ 	.byte	0x00, 0xf0, 0x21, 0x00


	//----- nvinfo : EIATTR_SPARSE_MMA_MASK
	.align		4
.L_12:
        /*0018*/ 	.byte	0x03, 0x50
        /*001a*/ 	.short	0x0000


	//----- nvinfo : EIATTR_MAXREG_COUNT
	.align		4
        /*001c*/ 	.byte	0x03, 0x1b
        /*001e*/ 	.short	0x00ff


	//----- nvinfo : EIATTR_EXTERNS
	.align		4
        /*0020*/ 	.byte	0x04, 0x0f
        /*0022*/ 	.short	(.L_14 - .L_13)


	//   ....[0]....
	.align		4
.L_13:
        /*0024*/ 	.word	index@(vprintf)


	//----- nvinfo : EIATTR_MERCURY_ISA_VERSION
	.align		4
.L_14:
        /*0028*/ 	.byte	0x03, 0x5f
        /*002a*/ 	.short	0x0101


	//----- nvinfo : EIATTR_INT_WARP_WIDE_INSTR_OFFSETS
	.align		4
        /*002c*/ 	.byte	0x04, 0x31
        /*002e*/ 	.short	(.L_16 - .L_15)


	//   ....[0]....
.L_15:
        /*0030*/ 	.word	0x00000020


	//----- nvinfo : EIATTR_VRC_CTA_INIT_COUNT
	.align		4
.L_16:
        /*0034*/ 	.byte	0x02, 0x4a
	.zero		1
	.zero		1


	//----- nvinfo : EIATTR_SYSCALL_OFFSETS
	.align		4
        /*0038*/ 	.byte	0x04, 0x46
        /*003a*/ 	.short	(.L_18 - .L_17)


	//   ....[0]....
.L_17:
        /*003c*/ 	.word	0x000035a0


	//----- nvinfo : EIATTR_EXIT_INSTR_OFFSETS
	.align		4
.L_18:
        /*0040*/ 	.byte	0x04, 0x1c
        /*0042*/ 	.short	(.L_20 - .L_19)


	//   ....[0]....
.L_19:
        /*0044*/ 	.word	0x00000240


	//   ....[1]....
        /*0048*/ 	.word	0x00000390


	//   ....[2]....
        /*004c*/ 	.word	0x00000400


	//   ....[3]....
        /*0050*/ 	.word	0x00000590


	//   ....[4]....
        /*0054*/ 	.word	0x00000660


	//   ....[5]....
        /*0058*/ 	.word	0x000007d0


	//   ....[6]....
        /*005c*/ 	.word	0x000008a0


	//   ....[7]....
        /*0060*/ 	.word	0x000009f0


	//   ....[8]....
        /*0064*/ 	.word	0x00000ac0


	//   ....[9]....
        /*0068*/ 	.word	0x00000b20


	//   ....[10]....
        /*006c*/ 	.word	0x000029f0


	//   ....[11]....
        /*0070*/ 	.word	0x00002aa0


	//   ....[12]....
        /*0074*/ 	.word	0x00002bc0


	//   ....[13]....
        /*0078*/ 	.word	0x00002ca0


	//   ....[14]....
        /*007c*/ 	.word	0x00002db0


	//   ....[15]....
        /*0080*/ 	.word	0x00002e90


	//   ....[16]....
        /*0084*/ 	.word	0x00002fb0


	//   ....[17]....
        /*0088*/ 	.word	0x00003090


	//   ....[18]....
        /*008c*/ 	.word	0x000031a0


	//   ....[19]....
        /*0090*/ 	.word	0x00003280


	//   ....[20]....
        /*0094*/ 	.word	0x000033a0


	//   ....[21]....
        /*0098*/ 	.word	0x00003480


	//   ....[22]....
        /*009c*/ 	.word	0x00003500


	//   ....[23]....
        /*00a0*/ 	.word	0x000035b0


	//----- nvinfo : EIATTR_INDIRECT_BRANCH_TARGETS
	.align		4
.L_20:
        /*00a4*/ 	.byte	0x04, 0x34
        /*00a6*/ 	.short	(.L_22 - .L_21)


	//   ....[0]....
.L_21:
        /*00a8*/ 	.word	.L_x_77@srel
        /*00ac*/ 	.short	0x0
        /*00ae*/ 	.short	0x0
        /*00b0*/ 	.word	0x6
        /*00b4*/ 	.word	.L_x_59@srel
        /*00b8*/ 	.word	.L_x_79@srel
        /*00bc*/ 	.word	.L_x_79@srel
        /*00c0*/ 	.word	.L_x_79@srel
        /*00c4*/ 	.word	.L_x_82@srel
        /*00c8*/ 	.word	.L_x_79@srel


	//   ....[1]....
        /*00cc*/ 	.word	.L_x_84@srel
        /*00d0*/ 	.short	0x0
        /*00d2*/ 	.short	0x0
        /*00d4*/ 	.word	0x3
        /*00d8*/ 	.word	.L_x_85@srel
        /*00dc*/ 	.word	.L_x_86@srel
        /*00e0*/ 	.word	.L_x_87@srel


	//   ....[2]....
        /* <DEDUP_REMOVED lines=10> */


	//   ....[3]....
        /*0108*/ 	.word	.L_x_95@srel
        /*010c*/ 	.short	0x0
        /*010e*/ 	.short	0x0
        /*0110*/ 	.word	0x3
        /*0114*/ 	.word	.L_x_96@srel
        /*0118*/ 	.word	.L_x_97@srel
        /*011c*/ 	.word	.L_x_98@srel


	//   ....[4]....
        /* <DEDUP_REMOVED lines=10> */


	//   ....[5]....
        /*0144*/ 	.word	.L_x_106@srel
        /*0148*/ 	.short	0x0
        /*014a*/ 	.short	0x0
        /*014c*/ 	.word	0x3
        /*0150*/ 	.word	.L_x_107@srel
        /*0154*/ 	.word	.L_x_108@srel
        /*0158*/ 	.word	.L_x_109@srel


	//   ....[6]....
        /* <DEDUP_REMOVED lines=10> */


	//   ....[7]....
        /*0180*/ 	.word	.L_x_117@srel
        /*0184*/ 	.short	0x0
        /*0186*/ 	.short	0x0
        /*0188*/ 	.word	0x3
        /*018c*/ 	.word	.L_x_118@srel
        /*0190*/ 	.word	.L_x_119@srel
        /*0194*/ 	.word	.L_x_120@srel


	//   ....[8]....
        /* <DEDUP_REMOVED lines=10> */


	//   ....[9]....
        /*01bc*/ 	.word	.L_x_128@srel
        /*01c0*/ 	.short	0x0
        /*01c2*/ 	.short	0x0
        /*01c4*/ 	.word	0x3
        /*01c8*/ 	.word	.L_x_129@srel
        /*01cc*/ 	.word	.L_x_130@srel
        /*01d0*/ 	.word	.L_x_131@srel


	//   ....[10]....
        /* <DEDUP_REMOVED lines=10> */


	//   ....[11]....
        /*01f8*/ 	.word	.L_x_139@srel
        /*01fc*/ 	.short	0x0
        /*01fe*/ 	.short	0x0
        /*0200*/ 	.word	0x3
        /*0204*/ 	.word	.L_x_140@srel
        /*0208*/ 	.word	.L_x_141@srel
        /*020c*/ 	.word	.L_x_142@srel


	//----- nvinfo : EIATTR_CRS_STACK_SIZE
	.align		4
.L_22:
        /*0210*/ 	.byte	0x04, 0x1e
        /*0212*/ 	.short	(.L_24 - .L_23)
.L_23:
        /*0214*/ 	.word	0x00000000


	//----- nvinfo : EIATTR_CBANK_PARAM_SIZE
	.align		4
.L_24:
        /*0218*/ 	.byte	0x03, 0x19
        /*021a*/ 	.short	0x0008


	//----- nvinfo : EIATTR_PARAM_CBANK
	.align		4
        /*021c*/ 	.byte	0x04, 0x0a
        /*021e*/ 	.short	(.L_26 - .L_25)
	.align		4
.L_25:
        /*0220*/ 	.word	index@(.nv.constant0._Z6kernelm)
        /*0224*/ 	.short	0x0380
        /*0226*/ 	.short	0x0008


	//----- nvinfo : EIATTR_SW_WAR
	.align		4
.L_26:
        /*0228*/ 	.byte	0x04, 0x36
        /*022a*/ 	.short	(.L_28 - .L_27)
.L_27:
        /*022c*/ 	.word	0x00000008
.L_28:


//--------------------- .nv.callgraph             --------------------------
	.section	.nv.callgraph,"",@"SHT_CUDA_CALLGRAPH"
	.align	4
	.sectionentsize	8
	.align		4
        /*0000*/ 	.word	0x00000000
	.align		4
        /*0004*/ 	.word	0xffffffff
	.align		4
        /*0008*/ 	.word	index@(_Z6kernelm)
	.align		4
        /*000c*/ 	.word	index@(vprintf)
	.align		4
        /*0010*/ 	.word	0x00000000
	.align		4
        /*0014*/ 	.word	0xfffffffe
	.align		4
        /*0018*/ 	.word	0x00000000
	.align		4
        /*001c*/ 	.word	0xfffffffd
	.align		4
        /*0020*/ 	.word	0x00000000
	.align		4
        /*0024*/ 	.word	0xfffffffc


//--------------------- .nv.constant4             --------------------------
	.section	.nv.constant4,"a",@progbits
	.align	8
	.align		8
.nv.constant4:
        /*0000*/ 	.dword	vprintf
	.align		8
        /*0008*/ 	.dword	seeds_checked
	.align		8
        /*0010*/ 	.dword	$str


//--------------------- .nv.constant3             --------------------------
	.section	.nv.constant3,"a",@progbits
	.align	4
.nv.constant3:
	.type		precomputedRPLootTable,@object
	.size		precomputedRPLootTable,(.L_0 - precomputedRPLootTable)
precomputedRPLootTable:
	.zero		1592
.L_0:


//--------------------- .nv.constant2._Z6kernelm  --------------------------
	.section	.nv.constant2._Z6kernelm,"a",@progbits
	.sectionflags	@""
	.align	4
.nv.constant2._Z6kernelm:
        /*0000*/ 	.byte	0x00, 0x2b, 0x00, 0x00, 0xe0, 0x29, 0x00, 0x00, 0xe0, 0x29, 0x00, 0x00, 0xe0, 0x29, 0x00, 0x00
        /* <DEDUP_REMOVED lines=12> */
        /*00d0*/ 	.byte	0xb0, 0x34, 0x00, 0x00, 0x70, 0x34, 0x00, 0x00


//--------------------- .text._Z6kernelm          --------------------------
	.section	.text._Z6kernelm,"ax",@progbits
	.align	128
        .global         _Z6kernelm
        .type           _Z6kernelm,@function
        .size           _Z6kernelm,(.L_x_143 - _Z6kernelm)
        .other          _Z6kernelm,@"STO_CUDA_ENTRY STV_DEFAULT"
_Z6kernelm:
.text._Z6kernelm:
[----:B------:R-:W0:Y:S01]  /*0000*/  LDC R1, c[0x0][0x37c] ;  /* 0x0000df00ff017b82 */ /* 0x000e220000000800 */
[----:B------:R-:W1:Y:S01]  /*0010*/  S2R R0, SR_LANEID ;  /* 0x0000000000007919 */ /* 0x000e620000000000 */
[----:B------:R-:W-:-:S06]  /*0020*/  VOTEU.ANY UR4, UPT, PT ;  /* 0x0000000000047886 */ /* 0x000fcc00038e0100 */
[----:B------:R-:W2:Y:S01]  /*0030*/  LDC.64 R4, c[0x4][0x8] ;  /* 0x01000200ff047b82 */ /* 0x000ea20000000a00 */
[----:B------:R-:W-:Y:S01]  /*0040*/  UPOPC UR6, UR4 ;  /* 0x00000004000672bf */ /* 0x000fe20008000000 */
[----:B------:R-:W3:Y:S01]  /*0050*/  S2R R2, SR_CTAID.X ;  /* 0x0000000000027919 */ /* 0x000ee20000002500 */
[----:B------:R-:W-:Y:S01]  /*0060*/  UFLO.U32 UR5, UR4 ;  /* 0x00000004000572bd */ /* 0x000fe200080e0000 */
[----:B0-----:R-:W-:Y:S01]  /*0070*/  VIADD R1, R1, 0xffffff88 ;  /* 0xffffff8801017836 */ /* 0x001fe20000000000 */
[----:B------:R-:W-:Y:S01]  /*0080*/  UIMAD.WIDE.U32 UR6, UR6, 0x1, URZ ;  /* 0x00000001060678a5 */ /* 0x000fe2000f8e00ff */
[----:B------:R-:W3:Y:S01]  /*0090*/  S2R R3, SR_TID.X ;  /* 0x0000000000037919 */ /* 0x000ee20000002100 */
[----:B------:R-:W-:Y:S01]  /*00a0*/  UMOV UR4, URZ ;  /* 0x000000ff00047c82 */ /* 0x000fe20008000000 */
[----:B------:R-:W2:Y:S03]  /*00b0*/  LDCU.64 UR8, c[0x0][0x358] ;  /* 0x00006b00ff0877ac */ /* 0x000ea60008000a00 */
[----:B------:R-:W-:Y:S01]  /*00c0*/  MOV R7, UR7 ;  /* 0x0000000700077c02 */ /* 0x000fe20008000f00 */
[----:B------:R-:W-:Y:S01]  /*00d0*/  UIADD3 UR4, UPT, UPT, UR7, UR4, URZ ;  /* 0x0000000407047290 */ /* 0x000fe2000fffe0ff */
[----:B------:R-:W-:-:S03]  /*00e0*/  IMAD.U32 R6, RZ, RZ, UR6 ;  /* 0x00000006ff067e24 */ /* 0x000fc6000f8e00ff */
[----:B------:R-:W0:Y:S02]  /*00f0*/  LDCU.64 UR6, c[0x0][0x380] ;  /* 0x00007000ff0677ac */ /* 0x000e240008000a00 */
[----:B------:R-:W-:-:S05]  /*0100*/  IMAD.U32 R7, RZ, RZ, UR4 ;  /* 0x00000004ff077e24 */ /* 0x000fca000f8e00ff */
[----:B------:R-:W4:Y:S01]  /*0110*/  LDCU UR4, c[0x0][0x2fc] ;  /* 0x00005f80ff0477ac */ /* 0x000f220008000800 */
[----:B-1----:R-:W-:Y:S01]  /*0120*/  ISETP.EQ.U32.AND P0, PT, R0, UR5, PT ;  /* 0x0000000500007c0c */ /* 0x002fe2000bf02070 */
[----:B------:R-:W3:Y:S01]  /*0130*/  LDCU UR5, c[0x0][0x360] ;  /* 0x00006c00ff0577ac */ /* 0x000ee20008000800 */
[----:B------:R-:W-:-:S11]  /*0140*/  HFMA2 R10, -RZ, RZ, 0, 6.55651092529296875e-07 ;  /* 0x0000000bff0a7431 */ /* 0x000fd600000001ff */
[----:B--2---:R1:W-:Y:S01]  /*0150*/  @P0 REDG.E.ADD.64.STRONG.GPU desc[UR8][R4.64], R6 ;  /* 0x000000060400098e */ /* 0x0043e2000c12e508 */
[----:B------:R-:W-:Y:S02]  /*0160*/  IMAD.MOV.U32 R11, RZ, RZ, 0x0 ;  /* 0x00000000ff0b7424 */ /* 0x000fe400078e00ff */
[----:B---3--:R-:W-:-:S05]  /*0170*/  IMAD R2, R2, UR5, R3 ;  /* 0x0000000502027c24 */ /* 0x008fca000f8e0203 */
[----:B0-----:R-:W-:-:S04]  /*0180*/  IADD3 R2, P0, PT, R2, UR6, RZ ;  /* 0x0000000602027c10 */ /* 0x001fc8000ff1e0ff */
[----:B-1----:R-:W-:Y:S01]  /*0190*/  LOP3.LUT R5, R2, 0xdeece66d, RZ, 0x3c, !PT ;  /* 0xdeece66d02057812 */ /* 0x002fe200078e3cff */
[----:B------:R-:W-:-:S04]  /*01a0*/  IMAD.X R3, RZ, RZ, UR7, P0 ;  /* 0x00000007ff037e24 */ /* 0x000fc800080e06ff */
[----:B------:R-:W-:Y:S01]  /*01b0*/  IMAD.WIDE.U32 R6, R5, -0x21131993, R10 ;  /* 0xdeece66d05067825 */ /* 0x000fe200078e000a */
[----:B------:R-:W-:-:S05]  /*01c0*/  LOP3.LUT R0, R3, 0x5, RZ, 0x3c, !PT ;  /* 0x0000000503007812 */ /* 0x000fca00078e3cff */
[----:B------:R-:W-:-:S04]  /*01d0*/  IMAD R0, R0, -0x21131993, RZ ;  /* 0xdeece66d00007824 */ /* 0x000fc800078e02ff */
[----:B------:R-:W-:-:S04]  /*01e0*/  IMAD R5, R5, 0x5, R0 ;  /* 0x0000000505057824 */ /* 0x000fc800078e0200 */
[----:B------:R-:W-:-:S05]  /*01f0*/  IMAD.IADD R5, R7, 0x1, R5 ;  /* 0x0000000107057824 */ /* 0x000fca00078e0205 */
[----:B------:R-:W-:-:S04]  /*0200*/  LOP3.LUT R5, R5, 0xffff, RZ, 0xc0, !PT ;  /* 0x0000ffff05057812 */ /* 0x000fc800078ec0ff */
[----:B------:R-:W-:-:S05]  /*0210*/  SHF.R.U64 R0, R6, 0x11, R5 ;  /* 0x0000001106007819 */ /* 0x000fca0000001205 */
[----:B------:R-:W-:-:S05]  /*0220*/  IMAD R0, R0, -0x33333333, RZ ;  /* 0xcccccccd00007824 */ /* 0x000fca00078e02ff */
[----:B------:R-:W-:-:S13]  /*0230*/  ISETP.GT.U32.AND P0, PT, R0, 0x33333333, PT ;  /* 0x333333330000780c */ /* 0x000fda0003f04070 */
[----:B----4-:R-:W-:Y:S05]  /*0240*/  @P0 EXIT ;  /* 0x000000000000094d */ /* 0x010fea0003800000 */
[----:B------:R-:W-:Y:S01]  /*0250*/  IMAD R7, R5, -0x21131993, RZ ;  /* 0xdeece66d05077824 */ /* 0x000fe200078e02ff */
[----:B------:R-:W-:Y:S01]  /*0260*/  BSSY.RECONVERGENT B0, `(.L_x_0) ;  /* 0x000001f000007945 */ /* 0x000fe20003800200 */
[----:B------:R-:W-:-:S04]  /*0270*/  IMAD.WIDE.U32 R4, R6, -0x21131993, R10 ;  /* 0xdeece66d06047825 */ /* 0x000fc800078e000a */
[----:B------:R-:W-:Y:S02]  /*0280*/  IMAD R7, R6, 0x5, R7 ;  /* 0x0000000506077824 */ /* 0x000fe400078e0207 */
[----:B------:R-:W0:Y:S01]  /*0290*/  LDC R6, c[0x0][0x2f8] ;  /* 0x0000be00ff067b82 */ /* 0x000e220000000800 */
[----:B------:R-:W-:Y:S02]  /*02a0*/  IMAD.MOV.U32 R8, RZ, RZ, R4 ;  /* 0x000000ffff087224 */ /* 0x000fe400078e0004 */
[----:B------:R-:W-:-:S04]  /*02b0*/  IADD3 R12, PT, PT, R5, R7, RZ ;  /* 0x00000007050c7210 */ /* 0x000fc80007ffe0ff */
[----:B------:R-:W-:-:S04]  /*02c0*/  LOP3.LUT R9, R12, 0xffff, RZ, 0xc0, !PT ;  /* 0x0000ffff0c097812 */ /* 0x000fc800078ec0ff */
[----:B------:R-:W-:-:S05]  /*02d0*/  SHF.R.U64 R7, R4, 0x11, R9 ;  /* 0x0000001104077819 */ /* 0x000fca0000001209 */
[----:B------:R-:W-:-:S05]  /*02e0*/  IMAD.HI.U32 R0, R7, 0x5254e78f, RZ ;  /* 0x5254e78f07007827 */ /* 0x000fca00078e00ff */
[----:B------:R-:W-:-:S05]  /*02f0*/  SHF.R.U32.HI R0, RZ, 0x7, R0 ;  /* 0x00000007ff007819 */ /* 0x000fca0000011600 */
[----:B------:R-:W-:-:S04]  /*0300*/  IMAD R0, R0, -0x18e, R7 ;  /* 0xfffffe7200007824 */ /* 0x000fc800078e0207 */
[----:B------:R-:W-:-:S04]  /*0310*/  IMAD.SHL.U32 R0, R0, 0x4, RZ ;  /* 0x0000000400007824 */ /* 0x000fc800078e00ff */
[----:B------:R-:W1:Y:S02]  /*0320*/  LDC R7, c[0x3][R0] ;  /* 0x00c0000000077b82 */ /* 0x000e640000000800 */
[----:B-1----:R-:W-:-:S13]  /*0330*/  ISETP.NE.AND P0, PT, R7, 0x14, PT ;  /* 0x000000140700780c */ /* 0x002fda0003f05270 */
[----:B0-----:R-:W-:Y:S05]  /*0340*/  @!P0 BRA `(.L_x_1) ;  /* 0x00000000003c8947 */ /* 0x001fea0003800000 */
[----:B------:R-:W-:Y:S02]  /*0350*/  ISETP.NE.AND P0, PT, R7, 0x3, PT ;  /* 0x000000030700780c */ /* 0x000fe40003f05270 */
[----:B------:R-:W-:-:S11]  /*0360*/  MOV R0, 0x2 ;  /* 0x0000000200007802 */ /* 0x000fd60000000f00 */
[----:B------:R-:W-:Y:S05]  /*0370*/  @!P0 BRA `(.L_x_2) ;  /* 0x0000000000348947 */ /* 0x000fea0003800000 */
[----:B------:R-:W-:-:S13]  /*0380*/  ISETP.NE.AND P0, PT, R7, 0x1, PT ;  /* 0x000000010700780c */ /* 0x000fda0003f05270 */
[----:B------:R-:W-:Y:S05]  /*0390*/  @P0 EXIT ;  /* 0x000000000000094d */ /* 0x000fea0003800000 */
[----:B------:R-:W-:Y:S02]  /*03a0*/  IMAD R5, R12, -0x21131993, RZ ;  /* 0xdeece66d0c057824 */ /* 0x000fe400078e02ff */
[----:B------:R-:W-:-:S04]  /*03b0*/  IMAD.WIDE.U32 R8, R4, -0x21131993, R10 ;  /* 0xdeece66d04087825 */ /* 0x000fc800078e000a */
[----:B------:R-:W-:-:S04]  /*03c0*/  IMAD R5, R4, 0x5, R5 ;  /* 0x0000000504057824 */ /* 0x000fc800078e0205 */
[----:B------:R-:W-:-:S05]  /*03d0*/  IMAD.IADD R0, R9, 0x1, R5 ;  /* 0x0000000109007824 */ /* 0x000fca00078e0205 */
[----:B------:R-:W-:-:S04]  /*03e0*/  LOP3.LUT R4, R0, 0xc000, RZ, 0xc0, !PT ;  /* 0x0000c00000047812 */ /* 0x000fc800078ec0ff */
[----:B------:R-:W-:-:S13]  /*03f0*/  ISETP.NE.AND.EX P0, PT, R4, 0x8000, PT, !PT ;  /* 0x000080000400780c */ /* 0x000fda0003f053f0 */
[----:B------:R-:W-:Y:S05]  /*0400*/  @P0 EXIT ;  /* 0x000000000000094d */ /* 0x000fea0003800000 */
[----:B------:R-:W-:Y:S01]  /*0410*/  LOP3.LUT R9, R0, 0xbfff, RZ, 0xc0, !PT ;  /* 0x0000bfff00097812 */ /* 0x000fe200078ec0ff */
[----:B------:R-:W-:Y:S01]  /*0420*/  IMAD.MOV.U32 R0, RZ, RZ, 0x1 ;  /* 0x00000001ff007424 */ /* 0x000fe200078e00ff */
[----:B------:R-:W-:Y:S06]  /*0430*/  BRA `(.L_x_2) ;  /* 0x0000000000047947 */ /* 0x000fec0003800000 */
.L_x_1:
[----:B------:R-:W-:-:S07]  /*0440*/  HFMA2 R0, -RZ, RZ, 0, 4.76837158203125e-07 ;  /* 0x00000008ff007431 */ /* 0x000fce00000001ff */
.L_x_2:
[----:B------:R-:W-:Y:S05]  /*0450*/  BSYNC.RECONVERGENT B0 ;  /* 0x0000000000007941 */ /* 0x000fea0003800200 */
.L_x_0:
[----:B------:R-:W-:Y:S01]  /*0460*/  IMAD R9, R9, -0x21131993, RZ ;  /* 0xdeece66d09097824 */ /* 0x000fe200078e02ff */
[----:B------:R-:W-:Y:S01]  /*0470*/  BSSY.RECONVERGENT B0, `(.L_x_3) ;  /* 0x0000022000007945 */ /* 0x000fe20003800200 */
[----:B------:R-:W-:-:S04]  /*0480*/  IMAD.WIDE.U32 R4, R8, -0x21131993, R10 ;  /* 0xdeece66d08047825 */ /* 0x000fc800078e000a */
[----:B------:R-:W-:-:S04]  /*0490*/  IMAD R9, R8, 0x5, R9 ;  /* 0x0000000508097824 */ /* 0x000fc800078e0209 */
[----:B------:R-:W-:-:S05]  /*04a0*/  IMAD.IADD R12, R5, 0x1, R9 ;  /* 0x00000001050c7824 */ /* 0x000fca00078e0209 */
[----:B------:R-:W-:-:S04]  /*04b0*/  LOP3.LUT R9, R12, 0xffff, RZ, 0xc0, !PT ;  /* 0x0000ffff0c097812 */ /* 0x000fc800078ec0ff */
[----:B------:R-:W-:-:S05]  /*04c0*/  SHF.R.U64 R8, R4, 0x11, R9 ;  /* 0x0000001104087819 */ /* 0x000fca0000001209 */
[----:B------:R-:W-:-:S05]  /*04d0*/  IMAD.HI.U32 R7, R8, 0x5254e78f, RZ ;  /* 0x5254e78f08077827 */ /* 0x000fca00078e00ff */
[----:B------:R-:W-:-:S05]  /*04e0*/  SHF.R.U32.HI R7, RZ, 0x7, R7 ;  /* 0x00000007ff077819 */ /* 0x000fca0000011607 */
[----:B------:R-:W-:-:S04]  /*04f0*/  IMAD R7, R7, -0x18e, R8 ;  /* 0xfffffe7207077824 */ /* 0x000fc800078e0208 */
[----:B------:R-:W-:-:S04]  /*0500*/  IMAD.SHL.U32 R7, R7, 0x4, RZ ;  /* 0x0000000407077824 */ /* 0x000fc800078e00ff */
[----:B------:R-:W0:Y:S02]  /*0510*/  LDC R13, c[0x3][R7] ;  /* 0x00c00000070d7b82 */ /* 0x000e240000000800 */
[----:B0-----:R-:W-:-:S13]  /*0520*/  ISETP.NE.AND P0, PT, R13, 0x1, PT ;  /* 0x000000010d00780c */ /* 0x001fda0003f05270 */
[----:B------:R-:W-:Y:S05]  /*0530*/  @!P0 BRA `(.L_x_4) ;  /* 0x0000000000308947 */ /* 0x000fea0003800000 */
[----:B------:R-:W-:Y:S01]  /*0540*/  ISETP.NE.AND P0, PT, R13, 0x3, PT ;  /* 0x000000030d00780c */ /* 0x000fe20003f05270 */
[----:B------:R-:W-:Y:S01]  /*0550*/  IMAD.MOV.U32 R7, RZ, RZ, R9 ;  /* 0x000000ffff077224 */ /* 0x000fe200078e0009 */
[----:B------:R-:W-:-:S11]  /*0560*/  MOV R8, R4 ;  /* 0x0000000400087202 */ /* 0x000fd60000000f00 */
[----:B------:R-:W-:Y:S05]  /*0570*/  @!P0 BRA `(.L_x_5) ;  /* 0x0000000000108947 */ /* 0x000fea0003800000 */
[----:B------:R-:W-:-:S13]  /*0580*/  ISETP.NE.AND P0, PT, R13, 0x14, PT ;  /* 0x000000140d00780c */ /* 0x000fda0003f05270 */
[----:B------:R-:W-:Y:S05]  /*0590*/  @P0 EXIT ;  /* 0x000000000000094d */ /* 0x000fea0003800000 */
[----:B------:R-:W-:Y:S01]  /*05a0*/  LOP3.LUT R0, R0, 0x8, RZ, 0xfc, !PT ;  /* 0x0000000800007812 */ /* 0x000fe200078efcff */
[----:B------:R-:W-:Y:S06]  /*05b0*/  BRA `(.L_x_6) ;  /* 0x0000000000347947 */ /* 0x000fec0003800000 */
.L_x_5:
[----:B------:R-:W-:-:S05]  /*05c0*/  LOP3.LUT R4, R0, 0x2, RZ, 0xc0, !PT ;  /* 0x0000000200047812 */ /* 0x000fca00078ec0ff */
[----:B------:R-:W-:-:S05]  /*05d0*/  VIADD R5, R4, 0x2 ;  /* 0x0000000204057836 */ /* 0x000fca0000000000 */
[----:B------:R-:W-:Y:S01]  /*05e0*/  LOP3.LUT R0, R5, R0, RZ, 0xfc, !PT ;  /* 0x0000000005007212 */ /* 0x000fe200078efcff */
[----:B------:R-:W-:Y:S06]  /*05f0*/  BRA `(.L_x_6) ;  /* 0x0000000000247947 */ /* 0x000fec0003800000 */
.L_x_4:
[----:B------:R-:W-:Y:S02]  /*0600*/  IMAD R5, R12, -0x21131993, RZ ;  /* 0xdeece66d0c057824 */ /* 0x000fe400078e02ff */
[----:B------:R-:W-:-:S04]  /*0610*/  IMAD.WIDE.U32 R8, R4, -0x21131993, R10 ;  /* 0xdeece66d04087825 */ /* 0x000fc800078e000a */
[----:B------:R-:W-:-:S05]  /*0620*/  IMAD R5, R4, 0x5, R5 ;  /* 0x0000000504057824 */ /* 0x000fca00078e0205 */
[----:B------:R-:W-:-:S04]  /*0630*/  IADD3 R5, PT, PT, R9, R5, RZ ;  /* 0x0000000509057210 */ /* 0x000fc80007ffe0ff */
[----:B------:R-:W-:-:S04]  /*0640*/  LOP3.LUT R4, R5, 0xc000, RZ, 0xc0, !PT ;  /* 0x0000c00005047812 */ /* 0x000fc800078ec0ff */
[----:B------:R-:W-:-:S13]  /*0650*/  ISETP.NE.AND.EX P0, PT, R4, 0x8000, PT, !PT ;  /* 0x000080000400780c */ /* 0x000fda0003f053f0 */
[----:B------:R-:W-:Y:S05]  /*0660*/  @P0 EXIT ;  /* 0x000000000000094d */ /* 0x000fea0003800000 */
[----:B------:R-:W-:Y:S02]  /*0670*/  LOP3.LUT R7, R5, 0xbfff, RZ, 0xc0, !PT ;  /* 0x0000bfff05077812 */ /* 0x000fe400078ec0ff */
[----:B------:R-:W-:-:S07]  /*0680*/  LOP3.LUT R0, R0, 0x1, RZ, 0xfc, !PT ;  /* 0x0000000100007812 */ /* 0x000fce00078efcff */
.L_x_6:
[----:B------:R-:W-:Y:S05]  /*0690*/  BSYNC.RECONVERGENT B0 ;  /* 0x0000000000007941 */ /* 0x000fea0003800200 */
.L_x_3:
        /* <DEDUP_REMOVED lines=22> */
.L_x_9:
[----:B------:R-:W-:-:S05]  /*0800*/  LOP3.LUT R4, R0, 0x2, RZ, 0xc0, !PT ;  /* 0x0000000200047812 */ /* 0x000fca00078ec0ff */
[----:B------:R-:W-:-:S05]  /*0810*/  VIADD R5, R4, 0x2 ;  /* 0x0000000204057836 */ /* 0x000fca0000000000 */
[----:B------:R-:W-:Y:S01]  /*0820*/  LOP3.LUT R0, R5, R0, RZ, 0xfc, !PT ;  /* 0x0000000005007212 */ /* 0x000fe200078efcff */
[----:B------:R-:W-:Y:S06]  /*0830*/  BRA `(.L_x_10) ;  /* 0x0000000000247947 */ /* 0x000fec0003800000 */
.L_x_8:
        /* <DEDUP_REMOVED lines=9> */
.L_x_10:
[----:B------:R-:W-:Y:S05]  /*08d0*/  BSYNC.RECONVERGENT B0 ;  /* 0x0000000000007941 */ /* 0x000fea0003800200 */
.L_x_7:
        /* <DEDUP_REMOVED lines=10> */
[----:B------:R-:W-:-:S06]  /*0980*/  IMAD.SHL.U32 R4, R4, 0x4, RZ ;  /* 0x0000000404047824 */ /* 0x000fcc00078e00ff */
[----:B------:R-:W0:Y:S02]  /*0990*/  LDC R4, c[0x3][R4] ;  /* 0x00c0000004047b82 */ /* 0x000e240000000800 */
[----:B0-----:R-:W-:-:S13]  /*09a0*/  ISETP.NE.AND P0, PT, R4, 0x1, PT ;  /* 0x000000010400780c */ /* 0x001fda0003f05270 */
[----:B------:R-:W-:Y:S05]  /*09b0*/  @!P0 BRA `(.L_x_12) ;  /* 0x0000000000288947 */ /* 0x000fea0003800000 */
[----:B------:R-:W-:-:S13]  /*09c0*/  ISETP.NE.AND P0, PT, R4, 0x3, PT ;  /* 0x000000030400780c */ /* 0x000fda0003f05270 */
[----:B------:R-:W-:Y:S05]  /*09d0*/  @!P0 BRA `(.L_x_13) ;  /* 0x0000000000108947 */ /* 0x000fea0003800000 */
[----:B------:R-:W-:-:S13]  /*09e0*/  ISETP.NE.AND P0, PT, R4, 0x14, PT ;  /* 0x000000140400780c */ /* 0x000fda0003f05270 */
[----:B------:R-:W-:Y:S05]  /*09f0*/  @P0 EXIT ;  /* 0x000000000000094d */ /* 0x000fea0003800000 */
[----:B------:R-:W-:Y:S01]  /*0a00*/  LOP3.LUT R0, R0, 0x8, RZ, 0xfc, !PT ;  /* 0x0000000800007812 */ /* 0x000fe200078efcff */
[----:B------:R-:W-:Y:S06]  /*0a10*/  BRA `(.L_x_14) ;  /* 0x0000000000387947 */ /* 0x000fec0003800000 */
.L_x_13:
[----:B------:R-:W-:-:S04]  /*0a20*/  LOP3.LUT R4, R0, 0x2, RZ, 0xc0, !PT ;  /* 0x0000000200047812 */ /* 0x000fc800078ec0ff */
[----:B------:R-:W-:-:S04]  /*0a30*/  IADD3 R5, PT, PT, R4, 0x2, RZ ;  /* 0x0000000204057810 */ /* 0x000fc80007ffe0ff */
[----:B------:R-:W-:Y:S01]  /*0a40*/  LOP3.LUT R0, R5, R0, RZ, 0xfc, !PT ;  /* 0x0000000005007212 */ /* 0x000fe200078efcff */
[----:B------:R-:W-:Y:S06]  /*0a50*/  BRA `(.L_x_14) ;  /* 0x0000000000287947 */ /* 0x000fec0003800000 */
.L_x_12:
[----:B------:R-:W-:Y:S02]  /*0a60*/  IMAD R7, R8, -0x21131993, RZ ;  /* 0xdeece66d08077824 */ /* 0x000fe400078e02ff */
[----:B------:R-:W-:-:S04]  /*0a70*/  IMAD.WIDE.U32 R4, R16, -0x21131993, R10 ;  /* 0xdeece66d10047825 */ /* 0x000fc800078e000a */
[----:B------:R-:W-:-:S04]  /*0a80*/  IMAD R7, R16, 0x5, R7 ;  /* 0x0000000510077824 */ /* 0x000fc800078e0207 */
[----:B------:R-:W-:-:S05]  /*0a90*/  IMAD.IADD R7, R5, 0x1, R7 ;  /* 0x0000000105077824 */ /* 0x000fca00078e0207 */
[----:B------:R-:W-:-:S04]  /*0aa0*/  LOP3.LUT R8, R7, 0xc000, RZ, 0xc0, !PT ;  /* 0x0000c00007087812 */ /* 0x000fc800078ec0ff */
[----:B------:R-:W-:-:S13]  /*0ab0*/  ISETP.NE.AND.EX P0, PT, R8, 0x8000, PT, !PT ;  /* 0x000080000800780c */ /* 0x000fda0003f053f0 */
[----:B------:R-:W-:Y:S05]  /*0ac0*/  @P0 EXIT ;  /* 0x000000000000094d */ /* 0x000fea0003800000 */
[----:B------:R-:W-:Y:S01]  /*0ad0*/  IMAD.MOV.U32 R16, RZ, RZ, R4 ;  /* 0x000000ffff107224 */ /* 0x000fe200078e0004 */
[----:B------:R-:W-:Y:S02]  /*0ae0*/  LOP3.LUT R7, R7, 0xbfff, RZ, 0xc0, !PT ;  /* 0x0000bfff07077812 */ /* 0x000fe400078ec0ff */
[----:B------:R-:W-:-:S07]  /*0af0*/  LOP3.LUT R0, R0, 0x1, RZ, 0xfc, !PT ;  /* 0x0000000100007812 */ /* 0x000fce00078efcff */
.L_x_14:
[----:B------:R-:W-:Y:S05]  /*0b00*/  BSYNC.RECONVERGENT B0 ;  /* 0x0000000000007941 */ /* 0x000fea0003800200 */
.L_x_11:
[----:B------:R-:W-:-:S13]  /*0b10*/  ISETP.NE.AND P0, PT, R0, 0xf, PT ;  /* 0x0000000f0000780c */ /* 0x000fda0003f05270 */
[----:B------:R-:W-:Y:S05]  /*0b20*/  @P0 EXIT ;  /* 0x000000000000094d */ /* 0x000fea0003800000 */
[----:B------:R-:W-:Y:S02]  /*0b30*/  HFMA2 R25, -RZ, RZ, 0, 5.9604644775390625e-08 ;  /* 0x00000001ff197431 */ /* 0x000fe400000001ff */
[----:B------:R-:W-:Y:S01]  /*0b40*/  IMAD.MOV.U32 R4, RZ, RZ, 0x4 ;  /* 0x00000004ff047424 */ /* 0x000fe200078e00ff */
[----:B------:R-:W-:Y:S01]  /*0b50*/  MOV R5, 0x5 ;  /* 0x0000000500057802 */ /* 0x000fe20000000f00 */
[----:B------:R-:W-:Y:S02]  /*0b60*/  IMAD.MOV.U32 R8, RZ, RZ, 0x6 ;  /* 0x00000006ff087424 */ /* 0x000fe400078e00ff */
[----:B------:R-:W-:Y:S02]  /*0b70*/  HFMA2 R12, -RZ, RZ, 0, 4.76837158203125e-07 ;  /* 0x00000008ff0c7431 */ /* 0x000fe400000001ff */
[----:B------:R-:W-:Y:S02]  /*0b80*/  IMAD.MOV.U32 R9, RZ, RZ, 0x7 ;  /* 0x00000007ff097424 */ /* 0x000fe400078e00ff */
[----:B------:R-:W-:-:S02]  /*0b90*/  HFMA2 R20, -RZ, RZ, 0, 8.3446502685546875e-07 ;  /* 0x0000000eff147431 */ /* 0x000fc400000001ff */
[----:B------:R-:W-:Y:S01]  /*0ba0*/  IMAD.MOV.U32 R24, RZ, RZ, RZ ;  /* 0x000000ffff187224 */ /* 0x000fe200078e00ff */
[----:B------:R0:W-:Y:S01]  /*0bb0*/  STL.64 [R1+0x10], R4 ;  /* 0x0000100401007387 */ /* 0x0001e20000100a00 */
[----:B------:R-:W-:Y:S01]  /*0bc0*/  IMAD.MOV.U32 R13, RZ, RZ, 0x9 ;  /* 0x00000009ff0d7424 */ /* 0x000fe200078e00ff */
[----:B------:R-:W-:Y:S01]  /*0bd0*/  MOV R15, 0xb ;  /* 0x0000000b000f7802 */ /* 0x000fe20000000f00 */
[----:B------:R-:W-:Y:S01]  /*0be0*/  IMAD.MOV.U32 R14, RZ, RZ, 0xa ;  /* 0x0000000aff0e7424 */ /* 0x000fe200078e00ff */
[----:B------:R1:W-:Y:S01]  /*0bf0*/  STL.64 [R1+0x18], R8 ;  /* 0x0000180801007387 */ /* 0x0003e20000100a00 */
[----:B------:R-:W-:Y:S01]  /*0c00*/  IMAD.MOV.U32 R18, RZ, RZ, 0xc ;  /* 0x0000000cff127424 */ /* 0x000fe200078e00ff */
[----:B------:R-:W-:Y:S01]  /*0c10*/  MOV R23, 0x11 ;  /* 0x0000001100177802 */ /* 0x000fe20000000f00 */
[----:B------:R-:W-:Y:S01]  /*0c20*/  IMAD.MOV.U32 R19, RZ, RZ, 0xd ;  /* 0x0000000dff137424 */ /* 0x000fe200078e00ff */
[----:B------:R2:W-:Y:S01]  /*0c30*/  STL.64 [R1], R24 ;  /* 0x0000001801007387 */ /* 0x0005e20000100a00 */
[----:B------:R-:W-:Y:S01]  /*0c40*/  IMAD.MOV.U32 R21, RZ, RZ, 0xf ;  /* 0x0000000fff157424 */ /* 0x000fe200078e00ff */
[----:B------:R-:W-:Y:S01]  /*0c50*/  BSSY.RECONVERGENT B0, `(.L_x_15) ;  /* 0x0000026000007945 */ /* 0x000fe20003800200 */
[----:B------:R-:W-:-:S02]  /*0c60*/  IMAD.MOV.U32 R22, RZ, RZ, 0x10 ;  /* 0x00000010ff167424 */ /* 0x000fc400078e00ff */
[----:B0-----:R-:W-:Y:S01]  /*0c70*/  HFMA2 R4, -RZ, RZ, 0, 1.1920928955078125e-07 ;  /* 0x00000002ff047431 */ /* 0x001fe200000001ff */
[----:B------:R0:W-:Y:S01]  /*0c80*/  STL.64 [R1+0x20], R12 ;  /* 0x0000200c01007387 */ /* 0x0001e20000100a00 */
[----:B------:R-:W-:Y:S02]  /*0c90*/  IMAD.MOV.U32 R26, RZ, RZ, 0x18 ;  /* 0x00000018ff1a7424 */ /* 0x000fe400078e00ff */
[----:B-1----:R-:W-:Y:S02]  /*0ca0*/  HFMA2 R8, -RZ, RZ, 0, 1.1920928955078125e-06 ;  /* 0x00000014ff087431 */ /* 0x002fe400000001ff */
[----:B------:R-:W-:Y:S01]  /*0cb0*/  IMAD.MOV.U32 R9, RZ, RZ, 0x15 ;  /* 0x00000015ff097424 */ /* 0x000fe200078e00ff */
[----:B------:R1:W-:Y:S01]  /*0cc0*/  STL.64 [R1+0x28], R14 ;  /* 0x0000280e01007387 */ /* 0x0003e20000100a00 */
[----:B------:R-:W-:Y:S02]  /*0cd0*/  IMAD.MOV.U32 R27, RZ, RZ, 0x19 ;  /* 0x00000019ff1b7424 */ /* 0x000fe400078e00ff */
[----:B--2---:R-:W-:Y:S01]  /*0ce0*/  IMAD.MOV.U32 R24, RZ, RZ, 0x12 ;  /* 0x00000012ff187424 */ /* 0x004fe200078e00ff */
[----:B------:R1:W-:Y:S01]  /*0cf0*/  STL.64 [R1+0x30], R18 ;  /* 0x0000301201007387 */ /* 0x0003e20000100a00 */
[----:B------:R-:W-:-:S02]  /*0d00*/  IMAD.MOV.U32 R25, RZ, RZ, 0x13 ;  /* 0x00000013ff197424 */ /* 0x000fc400078e00ff */
[----:B0-----:R-:W-:Y:S01]  /*0d10*/  IMAD.MOV.U32 R12, RZ, RZ, 0x16 ;  /* 0x00000016ff0c7424 */ /* 0x001fe200078e00ff */
[----:B------:R-:W-:Y:S01]  /*0d20*/  MOV R13, 0x17 ;  /* 0x00000017000d7802 */ /* 0x000fe20000000f00 */
[----:B------:R-:W-:Y:S01]  /*0d30*/  IMAD.MOV.U32 R5, RZ, RZ, 0x3 ;  /* 0x00000003ff057424 */ /* 0x000fe200078e00ff */
[----:B------:R1:W-:Y:S01]  /*0d40*/  STL.64 [R1+0x38], R20 ;  /* 0x0000381401007387 */ /* 0x0003e20000100a00 */
[----:B------:R-:W-:-:S03]  /*0d50*/  IMAD.MOV.U32 R0, RZ, RZ, 0x1a ;  /* 0x0000001aff007424 */ /* 0x000fc600078e00ff */
[----:B------:R1:W-:Y:S04]  /*0d60*/  STL.64 [R1+0x40], R22 ;  /* 0x0000401601007387 */ /* 0x0003e80000100a00 */
[----:B------:R1:W-:Y:S04]  /*0d70*/  STL.64 [R1+0x48], R24 ;  /* 0x0000481801007387 */ /* 0x0003e80000100a00 */
[----:B------:R1:W-:Y:S04]  /*0d80*/  STL.64 [R1+0x50], R8 ;  /* 0x0000500801007387 */ /* 0x0003e80000100a00 */
[----:B------:R1:W-:Y:S04]  /*0d90*/  STL.64 [R1+0x58], R12 ;  /* 0x0000580c01007387 */ /* 0x0003e80000100a00 */
[----:B------:R1:W-:Y:S04]  /*0da0*/  STL.64 [R1+0x60], R26 ;  /* 0x0000601a01007387 */ /* 0x0003e80000100a00 */
[----:B------:R1:W-:Y:S04]  /*0db0*/  STL.64 [R1+0x8], R4 ;  /* 0x0000080401007387 */ /* 0x0003e80000100a00 */
[----:B------:R1:W-:Y:S02]  /*0dc0*/  STL [R1+0x68], R0 ;  /* 0x0000680001007387 */ /* 0x0003e40000100800 */
.L_x_16:
[----:B------:R-:W-:Y:S02]  /*0dd0*/  IMAD R7, R7, -0x21131993, RZ ;  /* 0xdeece66d07077824 */ /* 0x000fe400078e02ff */
[----:B-1----:R-:W-:-:S04]  /*0de0*/  IMAD.WIDE.U32 R8, R16, -0x21131993, R10 ;  /* 0xdeece66d10087825 */ /* 0x002fc800078e000a */
[----:B------:R-:W-:Y:S02]  /*0df0*/  IMAD R7, R16, 0x5, R7 ;  /* 0x0000000510077824 */ /* 0x000fe400078e0207 */
[----:B------:R-:W-:Y:S02]  /*0e00*/  IMAD.MOV.U32 R14, RZ, RZ, 0x1b ;  /* 0x0000001bff0e7424 */ /* 0x000fe400078e00ff */
[----:B------:R-:W-:Y:S01]  /*0e10*/  IMAD.MOV.U32 R16, RZ, RZ, R8 ;  /* 0x000000ffff107224 */ /* 0x000fe200078e0008 */
[----:B------:R-:W-:-:S04]  /*0e20*/  IADD3 R7, PT, PT, R9, R7, RZ ;  /* 0x0000000709077210 */ /* 0x000fc80007ffe0ff */
[----:B------:R-:W-:-:S04]  /*0e30*/  LOP3.LUT R7, R7, 0xffff, RZ, 0xc0, !PT ;  /* 0x0000ffff07077812 */ /* 0x000fc800078ec0ff */
[----:B------:R-:W-:-:S05]  /*0e40*/  SHF.R.U64 R12, R8, 0x11, R7 ;  /* 0x00000011080c7819 */ /* 0x000fca0000001207 */
[----:B------:R-:W-:-:S05]  /*0e50*/  IMAD.HI.U32 R5, R12, 0x4bda12f7, RZ ;  /* 0x4bda12f70c057827 */ /* 0x000fca00078e00ff */
[----:B------:R-:W-:-:S05]  /*0e60*/  SHF.R.U32.HI R5, RZ, 0x3, R5 ;  /* 0x00000003ff057819 */ /* 0x000fca0000011605 */
[C---:B------:R-:W-:Y:S02]  /*0e70*/  IMAD R9, R5.reuse, R14, 0x1a ;  /* 0x0000001a05097424 */ /* 0x040fe400078e020e */
[----:B------:R-:W-:-:S03]  /*0e80*/  IMAD R12, R5, -0x1b, R12 ;  /* 0xffffffe5050c7824 */ /* 0x000fc600078e020c */
[----:B------:R-:W-:-:S13]  /*0e90*/  ISETP.GE.AND P0, PT, R9, RZ, PT ;  /* 0x000000ff0900720c */ /* 0x000fda0003f06270 */
[----:B------:R-:W-:Y:S05]  /*0ea0*/  @!P0 BRA `(.L_x_16) ;  /* 0xfffffffc00c88947 */ /* 0x000fea000383ffff */
[----:B------:R-:W-:Y:S05]  /*0eb0*/  BSYNC.RECONVERGENT B0 ;  /* 0x0000000000007941 */ /* 0x000fea0003800200 */
.L_x_15:
[----:B------:R-:W-:-:S05]  /*0ec0*/  LEA R5, R12, R1, 0x2 ;  /* 0x000000010c057211 */ /* 0x000fca00078e10ff */
[----:B------:R-:W2:Y:S01]  /*0ed0*/  LDL R8, [R5] ;  /* 0x0000000005087983 */ /* 0x000ea20000100800 */
[----:B------:R-:W-:Y:S03]  /*0ee0*/  BSSY.RECONVERGENT B0, `(.L_x_17) ;  /* 0x0000011000007945 */ /* 0x000fe60003800200 */
[----:B--2---:R0:W-:Y:S04]  /*0ef0*/  STL [R1+0x68], R8 ;  /* 0x0000680801007387 */ /* 0x0041e80000100800 */
[----:B------:R0:W-:Y:S02]  /*0f00*/  STL [R5], R0 ;  /* 0x0000000005007387 */ /* 0x0001e40000100800 */
.L_x_18:
[----:B------:R-:W-:Y:S02]  /*0f10*/  IMAD R7, R7, -0x21131993, RZ ;  /* 0xdeece66d07077824 */ /* 0x000fe400078e02ff */
[----:B0-----:R-:W-:-:S04]  /*0f20*/  IMAD.WIDE.U32 R8, R16, -0x21131993, R10 ;  /* 0xdeece66d10087825 */ /* 0x001fc800078e000a */
[----:B------:R-:W-:Y:S01]  /*0f30*/  IMAD R7, R16, 0x5, R7 ;  /* 0x0000000510077824 */ /* 0x000fe200078e0207 */
[----:B------:R-:W-:Y:S01]  /*0f40*/  MOV R16, R8 ;  /* 0x0000000800107202 */ /* 0x000fe20000000f00 */
[----:B------:R-:W-:Y:S02]  /*0f50*/  IMAD.MOV.U32 R5, RZ, RZ, 0x1a ;  /* 0x0000001aff057424 */ /* 0x000fe400078e00ff */
[----:B------:R-:W-:-:S05]  /*0f60*/  IMAD.IADD R7, R9, 0x1, R7 ;  /* 0x0000000109077824 */ /* 0x000fca00078e0207 */
        /* <DEDUP_REMOVED lines=9> */
.L_x_17:
[----:B------:R-:W-:Y:S01]  /*1000*/  IMAD R8, R8, 0x4, R1 ;  /* 0x0000000408087824 */ /* 0x000fe200078e0201 */
[----:B------:R-:W2:Y:S04]  /*1010*/  LDL R5, [R1+0x64] ;  /* 0x0000640001057983 */ /* 0x000ea80000100800 */
[----:B------:R-:W3:Y:S01]  /*1020*/  LDL R0, [R8] ;  /* 0x0000000008007983 */ /* 0x000ee20000100800 */
[----:B------:R-:W-:Y:S03]  /*1030*/  BSSY.RECONVERGENT B0, `(.L_x_19) ;  /* 0x0000011000007945 */ /* 0x000fe60003800200 */
[----:B---3--:R0:W-:Y:S04]  /*1040*/  STL [R1+0x64], R0 ;  /* 0x0000640001007387 */ /* 0x0081e80000100800 */
[----:B--2---:R0:W-:Y:S02]  /*1050*/  STL [R8], R5 ;  /* 0x0000000508007387 */ /* 0x0041e40000100800 */
.L_x_20:
[----:B------:R-:W-:Y:S02]  /*1060*/  IMAD R7, R7, -0x21131993, RZ ;  /* 0xdeece66d07077824 */ /* 0x000fe400078e02ff */
[----:B0-----:R-:W-:Y:S02]  /*1070*/  HFMA2 R5, -RZ, RZ, 0, 1.490116119384765625e-06 ;  /* 0x00000019ff057431 */ /* 0x001fe400000001ff */
[----:B------:R-:W-:-:S04]  /*1080*/  IMAD.WIDE.U32 R8, R16, -0x21131993, R10 ;  /* 0xdeece66d10087825 */ /* 0x000fc800078e000a */
[----:B------:R-:W-:Y:S02]  /*1090*/  IMAD R7, R16, 0x5, R7 ;  /* 0x0000000510077824 */ /* 0x000fe400078e0207 */
[----:B------:R-:W-:Y:S02]  /*10a0*/  IMAD.MOV.U32 R16, RZ, RZ, R8 ;  /* 0x000000ffff107224 */ /* 0x000fe400078e0008 */
        /* <DEDUP_REMOVED lines=10> */
.L_x_19:
[----:B------:R-:W-:Y:S01]  /*1150*/  IMAD R8, R8, 0x4, R1 ;  /* 0x0000000408087824 */ /* 0x000fe200078e0201 */
[----:B------:R-:W2:Y:S04]  /*1160*/  LDL R5, [R1+0x60] ;  /* 0x0000600001057983 */ /* 0x000ea80000100800 */
[----:B------:R-:W3:Y:S01]  /*1170*/  LDL R0, [R8] ;  /* 0x0000000008007983 */ /* 0x000ee20000100800 */
[----:B------:R-:W-:Y:S03]  /*1180*/  BSSY.RECONVERGENT B0, `(.L_x_21) ;  /* 0x0000011000007945 */ /* 0x000fe60003800200 */
[----:B---3--:R0:W-:Y:S04]  /*1190*/  STL [R1+0x60], R0 ;  /* 0x0000600001007387 */ /* 0x0081e80000100800 */
[----:B--2---:R0:W-:Y:S02]  /*11a0*/  STL [R8], R5 ;  /* 0x0000000508007387 */ /* 0x0041e40000100800 */
.L_x_22:
[----:B------:R-:W-:Y:S02]  /*11b0*/  IMAD R7, R7, -0x21131993, RZ ;  /* 0xdeece66d07077824 */ /* 0x000fe400078e02ff */
[----:B0-----:R-:W-:-:S04]  /*11c0*/  IMAD.WIDE.U32 R8, R16, -0x21131993, R10 ;  /* 0xdeece66d10087825 */ /* 0x001fc800078e000a */
        /* <DEDUP_REMOVED lines=13> */
.L_x_21:
[----:B------:R-:W-:Y:S01]  /*12a0*/  LEA R8, R8, R1, 0x2 ;  /* 0x0000000108087211 */ /* 0x000fe200078e10ff */
[----:B------:R-:W2:Y:S04]  /*12b0*/  LDL R5, [R1+0x5c] ;  /* 0x00005c0001057983 */ /* 0x000ea80000100800 */
[----:B------:R-:W3:Y:S01]  /*12c0*/  LDL R0, [R8] ;  /* 0x0000000008007983 */ /* 0x000ee20000100800 */
[----:B------:R-:W-:Y:S03]  /*12d0*/  BSSY.RECONVERGENT B0, `(.L_x_23) ;  /* 0x0000011000007945 */ /* 0x000fe60003800200 */
[----:B---3--:R0:W-:Y:S04]  /*12e0*/  STL [R1+0x5c], R0 ;  /* 0x00005c0001007387 */ /* 0x0081e80000100800 */
[----:B--2---:R0:W-:Y:S02]  /*12f0*/  STL [R8], R5 ;  /* 0x0000000508007387 */ /* 0x0041e40000100800 */
.L_x_24:
        /* <DEDUP_REMOVED lines=8> */
[----:B------:R-:W-:-:S05]  /*1380*/  IMAD.HI.U32 R0, R9, -0x4de9bd37, RZ ;  /* 0xb21642c909007827 */ /* 0x000fca00078e00ff */
[----:B------:R-:W-:-:S05]  /*1390*/  SHF.R.U32.HI R0, RZ, 0x4, R0 ;  /* 0x00000004ff007819 */ /* 0x000fca0000011600 */
[C---:B------:R-:W-:Y:S02]  /*13a0*/  IMAD R5, R0.reuse, R5, 0x16 ;  /* 0x0000001600057424 */ /* 0x040fe400078e0205 */
[----:B------:R-:W-:-:S03]  /*13b0*/  IMAD R8, R0, -0x17, R9 ;  /* 0xffffffe900087824 */ /* 0x000fc600078e0209 */
[----:B------:R-:W-:-:S13]  /*13c0*/  ISETP.GE.AND P0, PT, R5, RZ, PT ;  /* 0x000000ff0500720c */ /* 0x000fda0003f06270 */
[----:B------:R-:W-:Y:S05]  /*13d0*/  @!P0 BRA `(.L_x_24) ;  /* 0xfffffffc00c88947 */ /* 0x000fea000383ffff */
[----:B------:R-:W-:Y:S05]  /*13e0*/  BSYNC.RECONVERGENT B0 ;  /* 0x0000000000007941 */ /* 0x000fea0003800200 */
.L_x_23:
[----:B------:R-:W-:Y:S01]  /*13f0*/  IMAD R8, R8, 0x4, R1 ;  /* 0x0000000408087824 */ /* 0x000fe200078e0201 */
[----:B------:R-:W2:Y:S04]  /*1400*/  LDL R5, [R1+0x58] ;  /* 0x0000580001057983 */ /* 0x000ea80000100800 */
[----:B------:R-:W3:Y:S01]  /*1410*/  LDL R0, [R8] ;  /* 0x0000000008007983 */ /* 0x000ee20000100800 */
[----:B------:R-:W-:Y:S03]  /*1420*/  BSSY.RECONVERGENT B0, `(.L_x_25) ;  /* 0x0000011000007945 */ /* 0x000fe60003800200 */
[----:B---3--:R0:W-:Y:S04]  /*1430*/  STL [R1+0x58], R0 ;  /* 0x0000580001007387 */ /* 0x0081e80000100800 */
[----:B--2---:R0:W-:Y:S02]  /*1440*/  STL [R8], R5 ;  /* 0x0000000508007387 */ /* 0x0041e40000100800 */
.L_x_26:
[----:B------:R-:W-:Y:S02]  /*1450*/  IMAD R7, R7, -0x21131993, RZ ;  /* 0xdeece66d07077824 */ /* 0x000fe400078e02ff */
[----:B0-----:R-:W-:Y:S02]  /*1460*/  HFMA2 R5, -RZ, RZ, 0, 1.31130218505859375e-06 ;  /* 0x00000016ff057431 */ /* 0x001fe400000001ff */
        /* <DEDUP_REMOVED lines=13> */
.L_x_25:
[----:B------:R-:W-:Y:S01]  /*1540*/  IMAD R8, R8, 0x4, R1 ;  /* 0x0000000408087824 */ /* 0x000fe200078e0201 */
[----:B------:R-:W2:Y:S04]  /*1550*/  LDL R5, [R1+0x54] ;  /* 0x0000540001057983 */ /* 0x000ea80000100800 */
[----:B------:R-:W3:Y:S01]  /*1560*/  LDL R0, [R8] ;  /* 0x0000000008007983 */ /* 0x000ee20000100800 */
[----:B------:R-:W-:Y:S03]  /*1570*/  BSSY.RECONVERGENT B0, `(.L_x_27) ;  /* 0x0000011000007945 */ /* 0x000fe60003800200 */
[----:B---3--:R0:W-:Y:S04]  /*1580*/  STL [R1+0x54], R0 ;  /* 0x0000540001007387 */ /* 0x0081e80000100800 */
[----:B--2---:R0:W-:Y:S02]  /*1590*/  STL [R8], R5 ;  /* 0x0000000508007387 */ /* 0x0041e40000100800 */
.L_x_28:
        /* <DEDUP_REMOVED lines=15> */
.L_x_27:
[----:B------:R-:W2:Y:S01]  /*1690*/  LDL R5, [R1+0x50] ;  /* 0x0000500001057983 */ /* 0x000ea20000100800 */
[----:B------:R-:W-:Y:S01]  /*16a0*/  LEA R0, R0, R1, 0x2 ;  /* 0x0000000100007211 */ /* 0x000fe200078e10ff */
[----:B------:R-:W-:Y:S04]  /*16b0*/  BSSY.RECONVERGENT B0, `(.L_x_29) ;  /* 0x0000010000007945 */ /* 0x000fe80003800200 */
[----:B--2---:R0:W-:Y:S02]  /*16c0*/  STL [R0], R5 ;  /* 0x0000000500007387 */ /* 0x0041e40000100800 */
.L_x_30:
[----:B------:R-:W-:Y:S02]  /*16d0*/  IMAD R7, R7, -0x21131993, RZ ;  /* 0xdeece66d07077824 */ /* 0x000fe400078e02ff */
[----:B------:R-:W-:-:S04]  /*16e0*/  IMAD.WIDE.U32 R8, R16, -0x21131993, R10 ;  /* 0xdeece66d10087825 */ /* 0x000fc800078e000a */
[----:B------:R-:W-:Y:S01]  /*16f0*/  IMAD R7, R16, 0x5, R7 ;  /* 0x0000000510077824 */ /* 0x000fe200078e0207 */
[----:B------:R-:W-:Y:S01]  /*1700*/  MOV R16, R8 ;  /* 0x0000000800107202 */ /* 0x000fe20000000f00 */
[----:B0-----:R-:W-:Y:S02]  /*1710*/  IMAD.MOV.U32 R5, RZ, RZ, 0x14 ;  /* 0x00000014ff057424 */ /* 0x001fe400078e00ff */
        /* <DEDUP_REMOVED lines=10> */
.L_x_29:
[----:B------:R-:W2:Y:S01]  /*17c0*/  LDL R5, [R1+0x4c] ;  /* 0x00004c0001057983 */ /* 0x000ea20000100800 */
[----:B------:R-:W-:Y:S01]  /*17d0*/  IMAD R0, R0, 0x4, R1 ;  /* 0x0000000400007824 */ /* 0x000fe200078e0201 */
[----:B------:R-:W-:Y:S04]  /*17e0*/  BSSY.RECONVERGENT B0, `(.L_x_31) ;  /* 0x0000010000007945 */ /* 0x000fe80003800200 */
[----:B--2---:R0:W-:Y:S02]  /*17f0*/  STL [R0], R5 ;  /* 0x0000000500007387 */ /* 0x0041e40000100800 */
.L_x_32:
[----:B------:R-:W-:Y:S02]  /*1800*/  IMAD R7, R7, -0x21131993, RZ ;  /* 0xdeece66d07077824 */ /* 0x000fe400078e02ff */
[----:B0-----:R-:W-:Y:S02]  /*1810*/  HFMA2 R5, -RZ, RZ, 0, 1.132488250732421875e-06 ;  /* 0x00000013ff057431 */ /* 0x001fe400000001ff */
        /* <DEDUP_REMOVED lines=13> */
.L_x_31:
[----:B------:R-:W2:Y:S01]  /*18f0*/  LDL R5, [R1+0x48] ;  /* 0x0000480001057983 */ /* 0x000ea20000100800 */
[----:B------:R-:W-:Y:S01]  /*1900*/  IMAD R0, R0, 0x4, R1 ;  /* 0x0000000400007824 */ /* 0x000fe200078e0201 */
[----:B------:R-:W-:Y:S04]  /*1910*/  BSSY.RECONVERGENT B0, `(.L_x_33) ;  /* 0x0000010000007945 */ /* 0x000fe80003800200 */
[----:B--2---:R0:W-:Y:S02]  /*1920*/  STL [R0], R5 ;  /* 0x0000000500007387 */ /* 0x0041e40000100800 */
.L_x_34:
[----:B------:R-:W-:Y:S02]  /*1930*/  IMAD R7, R7, -0x21131993, RZ ;  /* 0xdeece66d07077824 */ /* 0x000fe400078e02ff */
[----:B------:R-:W-:-:S04]  /*1940*/  IMAD.WIDE.U32 R8, R16, -0x21131993, R10 ;  /* 0xdeece66d10087825 */ /* 0x000fc800078e000a */
[----:B------:R-:W-:Y:S02]  /*1950*/  IMAD R7, R16, 0x5, R7 ;  /* 0x0000000510077824 */ /* 0x000fe400078e0207 */
[----:B0-----:R-:W-:Y:S02]  /*1960*/  IMAD.MOV.U32 R5, RZ, RZ, 0x12 ;  /* 0x00000012ff057424 */ /* 0x001fe400078e00ff */
        /* <DEDUP_REMOVED lines=11> */
.L_x_33:
[----:B------:R-:W2:Y:S01]  /*1a20*/  LDL R5, [R1+0x44] ;  /* 0x0000440001057983 */ /* 0x000ea20000100800 */
[----:B------:R-:W-:Y:S01]  /*1a30*/  LEA R0, R0, R1, 0x2 ;  /* 0x0000000100007211 */ /* 0x000fe200078e10ff */
[----:B------:R-:W-:Y:S04]  /*1a40*/  BSSY.RECONVERGENT B0, `(.L_x_35) ;  /* 0x0000010000007945 */ /* 0x000fe80003800200 */
[----:B--2---:R0:W-:Y:S02]  /*1a50*/  STL [R0], R5 ;  /* 0x0000000500007387 */ /* 0x0041e40000100800 */
.L_x_36:
        /* <DEDUP_REMOVED lines=15> */
.L_x_35:
[----:B------:R-:W2:Y:S01]  /*1b50*/  LDL R14, [R1+0x40] ;  /* 0x00004000010e7983 */ /* 0x000ea20000100800 */
[----:B------:R-:W-:Y:S02]  /*1b60*/  IMAD R5, R0, 0x4, R1 ;  /* 0x0000000400057824 */ /* 0x000fe400078e0201 */
[----:B------:R-:W-:Y:S02]  /*1b70*/  IMAD R0, R12, -0x21131993, RZ ;  /* 0xdeece66d0c007824 */ /* 0x000fe400078e02ff */
[----:B------:R-:W-:-:S04]  /*1b80*/  IMAD.WIDE.U32 R12, R8, -0x21131993, R10 ;  /* 0xdeece66d080c7825 */ /* 0x000fc800078e000a */
[----:B------:R-:W-:-:S04]  /*1b90*/  IMAD R9, R8, 0x5, R0 ;  /* 0x0000000508097824 */ /* 0x000fc800078e0200 */
[----:B------:R-:W-:Y:S01]  /*1ba0*/  IMAD.IADD R9, R13, 0x1, R9 ;  /* 0x000000010d097824 */ /* 0x000fe200078e0209 */
[----:B--2---:R0:W-:Y:S04]  /*1bb0*/  STL [R5], R14 ;  /* 0x0000000e05007387 */ /* 0x0041e80000100800 */
[----:B------:R-:W2:Y:S01]  /*1bc0*/  LDL R7, [R1+0x3c] ;  /* 0x00003c0001077983 */ /* 0x000ea20000100800 */
[----:B------:R-:W-:Y:S01]  /*1bd0*/  SHF.R.U32.HI R8, RZ, 0xa, R9 ;  /* 0x0000000aff087819 */ /* 0x000fe20000011609 */
[----:B------:R-:W-:Y:S01]  /*1be0*/  BSSY.RECONVERGENT B0, `(.L_x_37) ;  /* 0x0000014000007945 */ /* 0x000fe20003800200 */
[----:B------:R-:W-:Y:S02]  /*1bf0*/  IMAD.MOV.U32 R0, RZ, RZ, R12 ;  /* 0x000000ffff007224 */ /* 0x000fe400078e000c */
[----:B------:R-:W-:-:S02]  /*1c00*/  LOP3.LUT R8, R8, 0x3c, RZ, 0xc0, !PT ;  /* 0x0000003c08087812 */ /* 0x000fc400078ec0ff */
[----:B0-----:R-:W-:Y:S02]  /*1c10*/  LOP3.LUT R5, R9, 0xffff, RZ, 0xc0, !PT ;  /* 0x0000ffff09057812 */ /* 0x001fe400078ec0ff */
[----:B------:R-:W-:-:S05]  /*1c20*/  IADD3 R8, PT, PT, R1, R8, RZ ;  /* 0x0000000801087210 */ /* 0x000fca0007ffe0ff */
[----:B--2---:R0:W-:Y:S02]  /*1c30*/  STL [R8], R7 ;  /* 0x0000000708007387 */ /* 0x0041e40000100800 */
.L_x_38:
[----:B------:R-:W-:Y:S02]  /*1c40*/  IMAD R5, R5, -0x21131993, RZ ;  /* 0xdeece66d05057824 */ /* 0x000fe400078e02ff */
[----:B------:R-:W-:Y:S02]  /*1c50*/  HFMA2 R14, -RZ, RZ, 0, 8.94069671630859375e-07 ;  /* 0x0000000fff0e7431 */ /* 0x000fe400000001ff */
[----:B0-----:R-:W-:-:S04]  /*1c60*/  IMAD.WIDE.U32 R8, R0, -0x21131993, R10 ;  /* 0xdeece66d00087825 */ /* 0x001fc800078e000a */
[----:B------:R-:W-:-:S04]  /*1c70*/  IMAD R5, R0, 0x5, R5 ;  /* 0x0000000500057824 */ /* 0x000fc800078e0205 */
[----:B------:R-:W-:-:S05]  /*1c80*/  IMAD.IADD R5, R9, 0x1, R5 ;  /* 0x0000000109057824 */ /* 0x000fca00078e0205 */
[----:B------:R-:W-:-:S04]  /*1c90*/  LOP3.LUT R5, R5, 0xffff, RZ, 0xc0, !PT ;  /* 0x0000ffff05057812 */ /* 0x000fc800078ec0ff */
[----:B------:R-:W-:-:S05]  /*1ca0*/  SHF.R.U64 R12, R8, 0x11, R5 ;  /* 0x00000011080c7819 */ /* 0x000fca0000001205 */
[----:B------:R-:W-:-:S05]  /*1cb0*/  IMAD.HI.U32 R0, R12, -0x77777777, RZ ;  /* 0x888888890c007827 */ /* 0x000fca00078e00ff */
[----:B------:R-:W-:-:S05]  /*1cc0*/  SHF.R.U32.HI R7, RZ, 0x3, R0 ;  /* 0x00000003ff077819 */ /* 0x000fca0000011600 */
[C---:B------:R-:W-:Y:S02]  /*1cd0*/  IMAD R0, R7.reuse, R14, 0xe ;  /* 0x0000000e07007424 */ /* 0x040fe400078e020e */
[----:B------:R-:W-:-:S03]  /*1ce0*/  IMAD R12, R7, -0xf, R12 ;  /* 0xfffffff1070c7824 */ /* 0x000fc600078e020c */
[----:B------:R-:W-:Y:S01]  /*1cf0*/  ISETP.GE.AND P0, PT, R0, RZ, PT ;  /* 0x000000ff0000720c */ /* 0x000fe20003f06270 */
[----:B------:R-:W-:-:S12]  /*1d00*/  IMAD.MOV.U32 R0, RZ, RZ, R8 ;  /* 0x000000ffff007224 */ /* 0x000fd800078e0008 */
[----:B------:R-:W-:Y:S05]  /*1d10*/  @!P0 BRA `(.L_x_38) ;  /* 0xfffffffc00c88947 */ /* 0x000fea000383ffff */
[----:B------:R-:W-:Y:S05]  /*1d20*/  BSYNC.RECONVERGENT B0 ;  /* 0x0000000000007941 */ /* 0x000fea0003800200 */
.L_x_37:
[----:B------:R-:W2:Y:S01]  /*1d30*/  LDL R8, [R1+0x38] ;  /* 0x0000380001087983 */ /* 0x000ea20000100800 */
[----:B------:R-:W-:Y:S01]  /*1d40*/  IMAD R7, R12, 0x4, R1 ;  /* 0x000000040c077824 */ /* 0x000fe200078e0201 */
[----:B------:R-:W-:Y:S04]  /*1d50*/  BSSY.RECONVERGENT B0, `(.L_x_39) ;  /* 0x0000010000007945 */ /* 0x000fe80003800200 */
[----:B--2---:R0:W-:Y:S02]  /*1d60*/  STL [R7], R8 ;  /* 0x0000000807007387 */ /* 0x0041e40000100800 */
.L_x_40:
[----:B------:R-:W-:Y:S02]  /*1d70*/  IMAD R5, R5, -0x21131993, RZ ;  /* 0xdeece66d05057824 */ /* 0x000fe400078e02ff */
[----:B0-----:R-:W-:-:S04]  /*1d80*/  IMAD.WIDE.U32 R8, R0, -0x21131993, R10 ;  /* 0xdeece66d00087825 */ /* 0x001fc800078e000a */
[----:B------:R-:W-:Y:S02]  /*1d90*/  IMAD R5, R0, 0x5, R5 ;  /* 0x0000000500057824 */ /* 0x000fe400078e0205 */
[----:B------:R-:W-:-:S03]  /*1da0*/  IMAD.MOV.U32 R14, RZ, RZ, 0xe ;  /* 0x0000000eff0e7424 */ /* 0x000fc600078e00ff */
[----:B------:R-:W-:-:S04]  /*1db0*/  IADD3 R5, PT, PT, R9, R5, RZ ;  /* 0x0000000509057210 */ /* 0x000fc80007ffe0ff */
        /* <DEDUP_REMOVED lines=10> */
.L_x_39:
[----:B------:R-:W2:Y:S01]  /*1e60*/  LDL R8, [R1+0x34] ;  /* 0x0000340001087983 */ /* 0x000ea20000100800 */
[----:B------:R-:W-:Y:S01]  /*1e70*/  LEA R7, R12, R1, 0x2 ;  /* 0x000000010c077211 */ /* 0x000fe200078e10ff */
[----:B------:R-:W-:Y:S04]  /*1e80*/  BSSY.RECONVERGENT B0, `(.L_x_41) ;  /* 0x0000010000007945 */ /* 0x000fe80003800200 */
[----:B--2---:R0:W-:Y:S02]  /*1e90*/  STL [R7], R8 ;  /* 0x0000000807007387 */ /* 0x0041e40000100800 */
.L_x_42:
[----:B------:R-:W-:Y:S02]  /*1ea0*/  IMAD R5, R5, -0x21131993, RZ ;  /* 0xdeece66d05057824 */ /* 0x000fe400078e02ff */
[----:B0-----:R-:W-:-:S04]  /*1eb0*/  IMAD.WIDE.U32 R8, R0, -0x21131993, R10 ;  /* 0xdeece66d00087825 */ /* 0x001fc800078e000a */
[----:B------:R-:W-:Y:S02]  /*1ec0*/  IMAD R5, R0, 0x5, R5 ;  /* 0x0000000500057824 */ /* 0x000fe400078e0205 */
        /* <DEDUP_REMOVED lines=8> */
[----:B------:R-:W-:Y:S02]  /*1f50*/  ISETP.GE.AND P0, PT, R0, RZ, PT ;  /* 0x000000ff0000720c */ /* 0x000fe40003f06270 */
[----:B------:R-:W-:-:S11]  /*1f60*/  MOV R0, R8 ;  /* 0x0000000800007202 */ /* 0x000fd60000000f00 */
[----:B------:R-:W-:Y:S05]  /*1f70*/  @!P0 BRA `(.L_x_42) ;  /* 0xfffffffc00c88947 */ /* 0x000fea000383ffff */
[----:B------:R-:W-:Y:S05]  /*1f80*/  BSYNC.RECONVERGENT B0 ;  /* 0x0000000000007941 */ /* 0x000fea0003800200 */
.L_x_41:
[----:B------:R-:W2:Y:S01]  /*1f90*/  LDL R8, [R1+0x30] ;  /* 0x0000300001087983 */ /* 0x000ea20000100800 */
[----:B------:R-:W-:Y:S01]  /*1fa0*/  IMAD R7, R12, 0x4, R1 ;  /* 0x000000040c077824 */ /* 0x000fe200078e0201 */
[----:B------:R-:W-:Y:S04]  /*1fb0*/  BSSY.RECONVERGENT B0, `(.L_x_43) ;  /* 0x0000010000007945 */ /* 0x000fe80003800200 */
[----:B--2---:R0:W-:Y:S02]  /*1fc0*/  STL [R7], R8 ;  /* 0x0000000807007387 */ /* 0x0041e40000100800 */
.L_x_44:
[----:B------:R-:W-:Y:S02]  /*1fd0*/  IMAD R5, R5, -0x21131993, RZ ;  /* 0xdeece66d05057824 */ /* 0x000fe400078e02ff */
[----:B------:R-:W-:Y:S02]  /*1fe0*/  HFMA2 R14, -RZ, RZ, 0, 7.152557373046875e-07 ;  /* 0x0000000cff0e7431 */ /* 0x000fe400000001ff */
[----:B0-----:R-:W-:-:S04]  /*1ff0*/  IMAD.WIDE.U32 R8, R0, -0x21131993, R10 ;  /* 0xdeece66d00087825 */ /* 0x001fc800078e000a */
[----:B------:R-:W-:-:S04]  /*2000*/  IMAD R5, R0, 0x5, R5 ;  /* 0x0000000500057824 */ /* 0x000fc800078e0205 */
[----:B------:R-:W-:-:S05]  /*2010*/  IMAD.IADD R5, R9, 0x1, R5 ;  /* 0x0000000109057824 */ /* 0x000fca00078e0205 */
[----:B------:R-:W-:-:S04]  /*2020*/  LOP3.LUT R5, R5, 0xffff, RZ, 0xc0, !PT ;  /* 0x0000ffff05057812 */ /* 0x000fc800078ec0ff */
[----:B------:R-:W-:-:S05]  /*2030*/  SHF.R.U64 R12, R8, 0x11, R5 ;  /* 0x00000011080c7819 */ /* 0x000fca0000001205 */
[----:B------:R-:W-:-:S05]  /*2040*/  IMAD.HI.U32 R0, R12, 0x2aaaaaab, RZ ;  /* 0x2aaaaaab0c007827 */ /* 0x000fca00078e00ff */
[----:B------:R-:W-:-:S05]  /*2050*/  SHF.R.U32.HI R7, RZ, 0x1, R0 ;  /* 0x00000001ff077819 */ /* 0x000fca0000011600 */
[C---:B------:R-:W-:Y:S02]  /*2060*/  IMAD R0, R7.reuse, R14, 0xb ;  /* 0x0000000b07007424 */ /* 0x040fe400078e020e */
[----:B------:R-:W-:-:S03]  /*2070*/  IMAD R12, R7, -0xc, R12 ;  /* 0xfffffff4070c7824 */ /* 0x000fc600078e020c */
[----:B------:R-:W-:Y:S01]  /*2080*/  ISETP.GE.AND P0, PT, R0, RZ, PT ;  /* 0x000000ff0000720c */ /* 0x000fe20003f06270 */
[----:B------:R-:W-:-:S12]  /*2090*/  IMAD.MOV.U32 R0, RZ, RZ, R8 ;  /* 0x000000ffff007224 */ /* 0x000fd800078e0008 */
[----:B------:R-:W-:Y:S05]  /*20a0*/  @!P0 BRA `(.L_x_44) ;  /* 0xfffffffc00c88947 */ /* 0x000fea000383ffff */
[----:B------:R-:W-:Y:S05]  /*20b0*/  BSYNC.RECONVERGENT B0 ;  /* 0x0000000000007941 */ /* 0x000fea0003800200 */
.L_x_43:
[----:B------:R-:W2:Y:S01]  /*20c0*/  LDL R8, [R1+0x2c] ;  /* 0x00002c0001087983 */ /* 0x000ea20000100800 */
[----:B------:R-:W-:Y:S01]  /*20d0*/  IMAD R7, R12, 0x4, R1 ;  /* 0x000000040c077824 */ /* 0x000fe200078e0201 */
[----:B------:R-:W-:Y:S04]  /*20e0*/  BSSY.RECONVERGENT B0, `(.L_x_45) ;  /* 0x0000010000007945 */ /* 0x000fe80003800200 */
[----:B--2---:R0:W-:Y:S02]  /*20f0*/  STL [R7], R8 ;  /* 0x0000000807007387 */ /* 0x0041e40000100800 */
.L_x_46:
[----:B------:R-:W-:Y:S02]  /*2100*/  IMAD R5, R5, -0x21131993, RZ ;  /* 0xdeece66d05057824 */ /* 0x000fe400078e02ff */
[----:B0-----:R-:W-:-:S04]  /*2110*/  IMAD.WIDE.U32 R8, R0, -0x21131993, R10 ;  /* 0xdeece66d00087825 */ /* 0x001fc800078e000a */
[----:B------:R-:W-:Y:S02]  /*2120*/  IMAD R5, R0, 0x5, R5 ;  /* 0x0000000500057824 */ /* 0x000fe400078e0205 */
[----:B------:R-:W-:-:S03]  /*2130*/  IMAD.MOV.U32 R14, RZ, RZ, 0xb ;  /* 0x0000000bff0e7424 */ /* 0x000fc600078e00ff */
[----:B------:R-:W-:-:S04]  /*2140*/  IADD3 R5, PT, PT, R9, R5, RZ ;  /* 0x0000000509057210 */ /* 0x000fc80007ffe0ff */
        /* <DEDUP_REMOVED lines=10> */
.L_x_45:
[----:B------:R-:W2:Y:S01]  /*21f0*/  LDL R8, [R1+0x28] ;  /* 0x0000280001087983 */ /* 0x000ea20000100800 */
[----:B------:R-:W-:Y:S01]  /*2200*/  LEA R7, R12, R1, 0x2 ;  /* 0x000000010c077211 */ /* 0x000fe200078e10ff */
[----:B------:R-:W-:Y:S04]  /*2210*/  BSSY.RECONVERGENT B0, `(.L_x_47) ;  /* 0x0000010000007945 */ /* 0x000fe80003800200 */
[----:B--2---:R0:W-:Y:S02]  /*2220*/  STL [R7], R8 ;  /* 0x0000000807007387 */ /* 0x0041e40000100800 */
.L_x_48:
        /* <DEDUP_REMOVED lines=15> */
.L_x_47:
[----:B------:R-:W2:Y:S01]  /*2320*/  LDL R8, [R1+0x24] ;  /* 0x0000240001087983 */ /* 0x000ea20000100800 */
[----:B------:R-:W-:Y:S01]  /*2330*/  IMAD R7, R12, 0x4, R1 ;  /* 0x000000040c077824 */ /* 0x000fe200078e0201 */
[----:B------:R-:W-:Y:S04]  /*2340*/  BSSY.RECONVERGENT B0, `(.L_x_49) ;  /* 0x0000010000007945 */ /* 0x000fe80003800200 */
[----:B--2---:R0:W-:Y:S02]  /*2350*/  STL [R7], R8 ;  /* 0x0000000807007387 */ /* 0x0041e40000100800 */
.L_x_50:
[----:B------:R-:W-:Y:S02]  /*2360*/  IMAD R5, R5, -0x21131993, RZ ;  /* 0xdeece66d05057824 */ /* 0x000fe400078e02ff */
[----:B------:R-:W-:Y:S02]  /*2370*/  HFMA2 R14, -RZ, RZ, 0, 5.36441802978515625e-07 ;  /* 0x00000009ff0e7431 */ /* 0x000fe400000001ff */
[----:B------:R-:W-:-:S04]  /*2380*/  IMAD.WIDE.U32 R12, R0, -0x21131993, R10 ;  /* 0xdeece66d000c7825 */ /* 0x000fc800078e000a */
[----:B------:R-:W-:-:S04]  /*2390*/  IMAD R5, R0, 0x5, R5 ;  /* 0x0000000500057824 */ /* 0x000fc800078e0205 */
[----:B------:R-:W-:-:S05]  /*23a0*/  IMAD.IADD R9, R5, 0x1, R13 ;  /* 0x0000000105097824 */ /* 0x000fca00078e020d */
[----:B------:R-:W-:-:S04]  /*23b0*/  LOP3.LUT R5, R9, 0xffff, RZ, 0xc0, !PT ;  /* 0x0000ffff09057812 */ /* 0x000fc800078ec0ff */
[----:B0-----:R-:W-:-:S05]  /*23c0*/  SHF.R.U64 R8, R12, 0x11, R5 ;  /* 0x000000110c087819 */ /* 0x001fca0000001205 */
        /* <DEDUP_REMOVED lines=8> */
.L_x_49:
[----:B------:R-:W2:Y:S01]  /*2450*/  LDL R13, [R1+0x20] ;  /* 0x00002000010d7983 */ /* 0x000ea20000100800 */
[----:B------:R-:W-:Y:S02]  /*2460*/  IMAD R0, R8, 0x4, R1 ;  /* 0x0000000408007824 */ /* 0x000fe400078e0201 */
[----:B------:R-:W-:Y:S02]  /*2470*/  IMAD R7, R9, -0x21131993, RZ ;  /* 0xdeece66d09077824 */ /* 0x000fe400078e02ff */
[----:B------:R-:W-:-:S04]  /*2480*/  IMAD.WIDE.U32 R8, R12, -0x21131993, R10 ;  /* 0xdeece66d0c087825 */ /* 0x000fc800078e000a */
[----:B------:R-:W-:-:S05]  /*2490*/  IMAD R7, R12, 0x5, R7 ;  /* 0x000000050c077824 */ /* 0x000fca00078e0207 */
[----:B------:R-:W-:Y:S01]  /*24a0*/  IADD3 R7, PT, PT, R9, R7, RZ ;  /* 0x0000000709077210 */ /* 0x000fe20007ffe0ff */
[----:B--2---:R0:W-:Y:S04]  /*24b0*/  STL [R0], R13 ;  /* 0x0000000d00007387 */ /* 0x0041e80000100800 */
[----:B------:R-:W2:Y:S01]  /*24c0*/  LDL R5, [R1+0x1c] ;  /* 0x00001c0001057983 */ /* 0x000ea20000100800 */
[----:B------:R-:W-:Y:S01]  /*24d0*/  SHF.R.U32.HI R12, RZ, 0xb, R7 ;  /* 0x0000000bff0c7819 */ /* 0x000fe20000011607 */
[----:B------:R-:W-:Y:S03]  /*24e0*/  BSSY.RECONVERGENT B0, `(.L_x_51) ;  /* 0x0000013000007945 */ /* 0x000fe60003800200 */
[----:B------:R-:W-:-:S02]  /*24f0*/  LOP3.LUT R12, R12, 0x1c, RZ, 0xc0, !PT ;  /* 0x0000001c0c0c7812 */ /* 0x000fc400078ec0ff */
[----:B0-----:R-:W-:-:S03]  /*2500*/  LOP3.LUT R0, R7, 0xffff, RZ, 0xc0, !PT ;  /* 0x0000ffff07007812 */ /* 0x001fc600078ec0ff */
[----:B------:R-:W-:-:S05]  /*2510*/  IMAD.IADD R12, R1, 0x1, R12 ;  /* 0x00000001010c7824 */ /* 0x000fca00078e020c */
[----:B--2---:R0:W-:Y:S02]  /*2520*/  STL [R12], R5 ;  /* 0x000000050c007387 */ /* 0x0041e40000100800 */
.L_x_52:
[----:B0-----:R-:W-:Y:S02]  /*2530*/  IMAD R5, R0, -0x21131993, RZ ;  /* 0xdeece66d00057824 */ /* 0x001fe400078e02ff */
[----:B------:R-:W-:-:S04]  /*2540*/  IMAD.WIDE.U32 R12, R8, -0x21131993, R10 ;  /* 0xdeece66d080c7825 */ /* 0x000fc800078e000a */
[----:B------:R-:W-:Y:S01]  /*2550*/  IMAD R5, R8, 0x5, R5 ;  /* 0x0000000508057824 */ /* 0x000fe200078e0205 */
[----:B------:R-:W-:-:S03]  /*2560*/  MOV R8, 0x7 ;  /* 0x0000000700087802 */ /* 0x000fc60000000f00 */
[----:B------:R-:W-:-:S05]  /*2570*/  IMAD.IADD R0, R13, 0x1, R5 ;  /* 0x000000010d007824 */ /* 0x000fca00078e0205 */
[----:B------:R-:W-:-:S04]  /*2580*/  LOP3.LUT R0, R0, 0xffff, RZ, 0xc0, !PT ;  /* 0x0000ffff00007812 */ /* 0x000fc800078ec0ff */
[----:B------:R-:W-:-:S05]  /*2590*/  SHF.R.U64 R14, R12, 0x11, R0 ;  /* 0x000000110c0e7819 */ /* 0x000fca0000001200 */
[----:B------:R-:W-:-:S05]  /*25a0*/  IMAD.HI.U32 R5, R14, -0x6db6db6d, RZ ;  /* 0x924924930e057827 */ /* 0x000fca00078e00ff */
[----:B------:R-:W-:-:S05]  /*25b0*/  SHF.R.U32.HI R5, RZ, 0x2, R5 ;  /* 0x00000002ff057819 */ /* 0x000fca0000011605 */
[C---:B------:R-:W-:Y:S02]  /*25c0*/  IMAD R7, R5.reuse, R8, 0x6 ;  /* 0x0000000605077424 */ /* 0x040fe400078e0208 */
[----:B------:R-:W-:Y:S02]  /*25d0*/  IMAD.MOV.U32 R8, RZ, RZ, R12 ;  /* 0x000000ffff087224 */ /* 0x000fe400078e000c */
[----:B------:R-:W-:Y:S01]  /*25e0*/  IMAD R14, R5, -0x7, R14 ;  /* 0xfffffff9050e7824 */ /* 0x000fe200078e020e */
[----:B------:R-:W-:-:S13]  /*25f0*/  ISETP.GE.AND P0, PT, R7, RZ, PT ;  /* 0x000000ff0700720c */ /* 0x000fda0003f06270 */
[----:B------:R-:W-:Y:S05]  /*2600*/  @!P0 BRA `(.L_x_52) ;  /* 0xfffffffc00c88947 */ /* 0x000fea000383ffff */
[----:B------:R-:W-:Y:S05]  /*2610*/  BSYNC.RECONVERGENT B0 ;  /* 0x0000000000007941 */ /* 0x000fea0003800200 */
.L_x_51:
[----:B------:R-:W2:Y:S01]  /*2620*/  LDL R12, [R1+0x18] ;  /* 0x00001800010c7983 */ /* 0x000ea20000100800 */
[----:B------:R-:W-:Y:S01]  /*2630*/  IMAD R5, R14, 0x4, R1 ;  /* 0x000000040e057824 */ /* 0x000fe200078e0201 */
[----:B------:R-:W-:Y:S04]  /*2640*/  BSSY.RECONVERGENT B0, `(.L_x_53) ;  /* 0x000000f000007945 */ /* 0x000fe80003800200 */
[----:B--2---:R0:W-:Y:S02]  /*2650*/  STL [R5], R12 ;  /* 0x0000000c05007387 */ /* 0x0041e40000100800 */
.L_x_54:
[----:B0-----:R-:W-:Y:S02]  /*2660*/  IMAD R5, R0, -0x21131993, RZ ;  /* 0xdeece66d00057824 */ /* 0x001fe400078e02ff */
[----:B------:R-:W-:-:S04]  /*2670*/  IMAD.WIDE.U32 R12, R8, -0x21131993, R10 ;  /* 0xdeece66d080c7825 */ /* 0x000fc800078e000a */
[----:B------:R-:W-:Y:S02]  /*2680*/  IMAD R5, R8, 0x5, R5 ;  /* 0x0000000508057824 */ /* 0x000fe400078e0205 */
[----:B------:R-:W-:-:S03]  /*2690*/  IMAD.MOV.U32 R8, RZ, RZ, 0x6 ;  /* 0x00000006ff087424 */ /* 0x000fc600078e00ff */
[----:B------:R-:W-:-:S04]  /*26a0*/  IADD3 R5, PT, PT, R13, R5, RZ ;  /* 0x000000050d057210 */ /* 0x000fc80007ffe0ff */
[----:B------:R-:W-:-:S04]  /*26b0*/  LOP3.LUT R0, R5, 0xffff, RZ, 0xc0, !PT ;  /* 0x0000ffff05007812 */ /* 0x000fc800078ec0ff */
[----:B------:R-:W-:-:S05]  /*26c0*/  SHF.R.U64 R14, R12, 0x11, R0 ;  /* 0x000000110c0e7819 */ /* 0x000fca0000001200 */
[----:B------:R-:W-:-:S04]  /*26d0*/  IMAD.HI.U32 R5, R14, 0x2aaaaaab, RZ ;  /* 0x2aaaaaab0e057827 */ /* 0x000fc800078e00ff */
[C---:B------:R-:W-:Y:S02]  /*26e0*/  IMAD R7, R5.reuse, R8, 0x5 ;  /* 0x0000000505077424 */ /* 0x040fe400078e0208 */
[----:B------:R-:W-:Y:S02]  /*26f0*/  IMAD.MOV.U32 R8, RZ, RZ, R12 ;  /* 0x000000ffff087224 */ /* 0x000fe400078e000c */
[----:B------:R-:W-:Y:S01]  /*2700*/  IMAD R14, R5, -0x6, R14 ;  /* 0xfffffffa050e7824 */ /* 0x000fe200078e020e */
[----:B------:R-:W-:-:S13]  /*2710*/  ISETP.GE.AND P0, PT, R7, RZ, PT ;  /* 0x000000ff0700720c */ /* 0x000fda0003f06270 */
[----:B------:R-:W-:Y:S05]  /*2720*/  @!P0 BRA `(.L_x_54) ;  /* 0xfffffffc00cc8947 */ /* 0x000fea000383ffff */
[----:B------:R-:W-:Y:S05]  /*2730*/  BSYNC.RECONVERGENT B0 ;  /* 0x0000000000007941 */ /* 0x000fea0003800200 */
.L_x_53:
[----:B------:R-:W2:Y:S01]  /*2740*/  LDL R12, [R1+0x14] ;  /* 0x00001400010c7983 */ /* 0x000ea20000100800 */
[----:B------:R-:W-:Y:S01]  /*2750*/  LEA R5, R14, R1, 0x2 ;  /* 0x000000010e057211 */ /* 0x000fe200078e10ff */
[----:B------:R-:W-:Y:S04]  /*2760*/  BSSY.RECONVERGENT B0, `(.L_x_55) ;  /* 0x0000010000007945 */ /* 0x000fe80003800200 */
[----:B--2---:R0:W-:Y:S02]  /*2770*/  STL [R5], R12 ;  /* 0x0000000c05007387 */ /* 0x0041e40000100800 */
.L_x_56:
[----:B0-----:R-:W-:Y:S02]  /*2780*/  IMAD R5, R0, -0x21131993, RZ ;  /* 0xdeece66d00057824 */ /* 0x001fe400078e02ff */
[----:B------:R-:W-:-:S04]  /*2790*/  IMAD.WIDE.U32 R12, R8, -0x21131993, R10 ;  /* 0xdeece66d080c7825 */ /* 0x000fc800078e000a */
[----:B------:R-:W-:Y:S02]  /*27a0*/  IMAD R5, R8, 0x5, R5 ;  /* 0x0000000508057824 */ /* 0x000fe400078e0205 */
[----:B------:R-:W-:Y:S02]  /*27b0*/  IMAD.MOV.U32 R8, RZ, RZ, 0x5 ;  /* 0x00000005ff087424 */ /* 0x000fe400078e00ff */
[----:B------:R-:W-:-:S05]  /*27c0*/  IMAD.IADD R15, R5, 0x1, R13 ;  /* 0x00000001050f7824 */ /* 0x000fca00078e020d */
[----:B------:R-:W-:-:S04]  /*27d0*/  LOP3.LUT R0, R15, 0xffff, RZ, 0xc0, !PT ;  /* 0x0000ffff0f007812 */ /* 0x000fc800078ec0ff */
[----:B------:R-:W-:-:S05]  /*27e0*/  SHF.R.U64 R14, R12, 0x11, R0 ;  /* 0x000000110c0e7819 */ /* 0x000fca0000001200 */
[----:B------:R-:W-:-:S05]  /*27f0*/  IMAD.HI.U32 R5, R14, 0x66666667, RZ ;  /* 0x666666670e057827 */ /* 0x000fca00078e00ff */
[----:B------:R-:W-:-:S05]  /*2800*/  SHF.R.U32.HI R5, RZ, 0x1, R5 ;  /* 0x00000001ff057819 */ /* 0x000fca0000011605 */
[C---:B------:R-:W-:Y:S01]  /*2810*/  IMAD R7, R5.reuse, R8, 0x4 ;  /* 0x0000000405077424 */ /* 0x040fe200078e0208 */
[----:B------:R-:W-:Y:S01]  /*2820*/  MOV R8, R12 ;  /* 0x0000000c00087202 */ /* 0x000fe20000000f00 */
[----:B------:R-:W-:-:S03]  /*2830*/  IMAD R14, R5, -0x5, R14 ;  /* 0xfffffffb050e7824 */ /* 0x000fc600078e020e */
[----:B------:R-:W-:-:S13]  /*2840*/  ISETP.GE.AND P0, PT, R7, RZ, PT ;  /* 0x000000ff0700720c */ /* 0x000fda0003f06270 */
[----:B------:R-:W-:Y:S05]  /*2850*/  @!P0 BRA `(.L_x_56) ;  /* 0xfffffffc00c88947 */ /* 0x000fea000383ffff */
[----:B------:R-:W-:Y:S05]  /*2860*/  BSYNC.RECONVERGENT B0 ;  /* 0x0000000000007941 */ /* 0x000fea0003800200 */
.L_x_55:
[----:B------:R-:W2:Y:S01]  /*2870*/  LDL R9, [R1+0x10] ;  /* 0x0000100001097983 */ /* 0x000ea20000100800 */
[----:B------:R-:W-:Y:S02]  /*2880*/  IMAD R0, R14, 0x4, R1 ;  /* 0x000000040e007824 */ /* 0x000fe400078e0201 */
[----:B------:R-:W-:Y:S02]  /*2890*/  IMAD R7, R15, -0x21131993, RZ ;  /* 0xdeece66d0f077824 */ /* 0x000fe400078e02ff */
[----:B------:R-:W-:-:S04]  /*28a0*/  IMAD.HI.U32 R8, R12, -0x21131993, R10 ;  /* 0xdeece66d0c087827 */ /* 0x000fc800078e000a */
[----:B------:R-:W-:-:S05]  /*28b0*/  IMAD R7, R12, 0x5, R7 ;  /* 0x000000050c077824 */ /* 0x000fca00078e0207 */
[----:B------:R-:W-:Y:S01]  /*28c0*/  IADD3 R8, PT, PT, R8, R7, RZ ;  /* 0x0000000708087210 */ /* 0x000fe20007ffe0ff */
[----:B--2---:R0:W-:Y:S04]  /*28d0*/  STL [R0], R9 ;  /* 0x0000000900007387 */ /* 0x0041e80000100800 */
[----:B------:R-:W2:Y:S01]  /*28e0*/  LDL R5, [R1+0xc] ;  /* 0x00000c0001057983 */ /* 0x000ea20000100800 */
[----:B------:R-:W-:-:S04]  /*28f0*/  SHF.R.U32.HI R8, RZ, 0xc, R8 ;  /* 0x0000000cff087819 */ /* 0x000fc80000011608 */
[----:B------:R-:W-:-:S05]  /*2900*/  LOP3.LUT R8, R8, 0xc, RZ, 0xc0, !PT ;  /* 0x0000000c08087812 */ /* 0x000fca00078ec0ff */
[----:B------:R-:W-:-:S05]  /*2910*/  IMAD.IADD R8, R1, 0x1, R8 ;  /* 0x0000000101087824 */ /* 0x000fca00078e0208 */
[----:B--2---:R0:W-:Y:S04]  /*2920*/  STL [R8], R5 ;  /* 0x0000000508007387 */ /* 0x0041e80000100800 */
[----:B------:R-:W2:Y:S01]  /*2930*/  LDL R7, [R1+0x54] ;  /* 0x0000540001077983 */ /* 0x000ea20000100800 */
[----:B------:R-:W-:Y:S01]  /*2940*/  BSSY.RECONVERGENT B0, `(.L_x_57) ;  /* 0x000001c000007945 */ /* 0x000fe20003800200 */
[----:B--2---:R-:W-:-:S13]  /*2950*/  ISETP.GT.AND P0, PT, R7, 0x14, PT ;  /* 0x000000140700780c */ /* 0x004fda0003f04270 */
[----:B0-----:R-:W-:Y:S05]  /*2960*/  @P0 BRA `(.L_x_58) ;  /* 0x0000000000340947 */ /* 0x001fea0003800000 */
[----:B------:R-:W-:-:S04]  /*2970*/  MOV R0, 0xfffffff5 ;  /* 0xfffffff500007802 */ /* 0x000fc80000000f00 */
[----:B------:R-:W-:-:S05]  /*2980*/  VIADDMNMX.U32 R0, R7, R0, 0x5, PT ;  /* 0x0000000507007446 */ /* 0x000fca0003800000 */
[----:B------:R-:W-:Y:S02]  /*2990*/  IMAD.SHL.U32 R8, R0, 0x4, RZ ;  /* 0x0000000400087824 */ /* 0x000fe400078e00ff */
[----:B------:R-:W-:Y:S02]  /*29a0*/  HFMA2 R0, -RZ, RZ, 0, 5.9604644775390625e-08 ;  /* 0x00000001ff007431 */ /* 0x000fe400000001ff */
[----:B------:R-:W0:Y:S02]  /*29b0*/  LDC R4, c[0x2][R8] ;  /* 0x0080000008047b82 */ /* 0x000e240000000800 */
[----:B0-----:R-:W-:-:S04]  /*29c0*/  SHF.R.S32.HI R5, RZ, 0x1f, R4 ;  /* 0x0000001fff057819 */ /* 0x001fc80000011404 */
.L_x_77:
[----:B------:R-:W-:Y:S05]  /*29d0*/  BRX R4 -0x29e0                                     (*"BRANCH_TARGETS .L_x_59,.L_x_79,.L_x_82"*) ;  /* 0xffffffd404887949 */ /* 0x000fea000383ffff */
.L_x_79:
[----:B------:R-:W-:-:S13]  /*29e0*/  ISETP.NE.AND P0, PT, R7, 0x12, PT ;  /* 0x000000120700780c */ /* 0x000fda0003f05270 */
[----:B------:R-:W-:Y:S05]  /*29f0*/  @P0 EXIT ;  /* 0x000000000000094d */ /* 0x000fea0003800000 */
[----:B------:R-:W-:Y:S01]  /*2a00*/  IMAD.MOV.U32 R0, RZ, RZ, 0x4 ;  /* 0x00000004ff007424 */ /* 0x000fe200078e00ff */
[----:B------:R-:W-:Y:S06]  /*2a10*/  BRA `(.L_x_59) ;  /* 0x0000000000387947 */ /* 0x000fec0003800000 */
.L_x_82:
[----:B------:R-:W-:Y:S01]  /*2a20*/  MOV R0, 0x2 ;  /* 0x0000000200007802 */ /* 0x000fe20000000f00 */
[----:B------:R-:W-:Y:S06]  /*2a30*/  BRA `(.L_x_59) ;  /* 0x0000000000307947 */ /* 0x000fec0003800000 */
.L_x_58:
[----:B------:R-:W-:-:S05]  /*2a40*/  VIADDMNMX.U32 R4, R7, 0xffffffeb, R4, PT ;  /* 0xffffffeb07047846 */ /* 0x000fca0003800004 */
[----:B------:R-:W-:-:S04]  /*2a50*/  IMAD.SHL.U32 R0, R4, 0x4, RZ ;  /* 0x0000000404007824 */ /* 0x000fc800078e00ff */
[----:B------:R-:W0:Y:S02]  /*2a60*/  LDC R4, c[0x2][R0+0x18] ;  /* 0x0080060000047b82 */ /* 0x000e240000000800 */
[----:B0-----:R-:W-:-:S04]  /*2a70*/  SHF.R.S32.HI R5, RZ, 0x1f, R4 ;  /* 0x0000001fff057819 */ /* 0x001fc80000011404 */
.L_x_84:
[----:B------:R-:W-:Y:S05]  /*2a80*/  BRX R4 -0x2a90                                     (*"BRANCH_TARGETS .L_x_85,.L_x_86,.L_x_87"*) ;  /* 0xffffffd4045c7949 */ /* 0x000fea000383ffff */
.L_x_87:
[----:B------:R-:W-:-:S13]  /*2a90*/  ISETP.NE.AND P0, PT, R7, 0x18, PT ;  /* 0x000000180700780c */ /* 0x000fda0003f05270 */
[----:B------:R-:W-:Y:S05]  /*2aa0*/  @P0 EXIT ;  /* 0x000000000000094d */ /* 0x000fea0003800000 */
[----:B------:R-:W-:Y:S01]  /*2ab0*/  HFMA2 R0, -RZ, RZ, 0, 1.9073486328125e-06 ;  /* 0x00000020ff007431 */ /* 0x000fe200000001ff */
[----:B------:R-:W-:Y:S06]  /*2ac0*/  BRA `(.L_x_59) ;  /* 0x00000000000c7947 */ /* 0x000fec0003800000 */
.L_x_85:
[----:B------:R-:W-:Y:S01]  /*2ad0*/  IMAD.MOV.U32 R0, RZ, RZ, 0x8 ;  /* 0x00000008ff007424 */ /* 0x000fe200078e00ff */
[----:B------:R-:W-:Y:S06]  /*2ae0*/  BRA `(.L_x_59) ;  /* 0x0000000000047947 */ /* 0x000fec0003800000 */
.L_x_86:
[----:B------:R-:W-:-:S07]  /*2af0*/  MOV R0, 0x10 ;  /* 0x0000001000007802 */ /* 0x000fce0000000f00 */
.L_x_59:
[----:B------:R-:W-:Y:S05]  /*2b00*/  BSYNC.RECONVERGENT B0 ;  /* 0x0000000000007941 */ /* 0x000fea0003800200 */
.L_x_57:
[----:B------:R-:W2:Y:S01]  /*2b10*/  LDL.64 R4, [R1+0x58] ;  /* 0x0000580001047983 */ /* 0x000ea20000100a00 */
[----:B------:R-:W-:Y:S01]  /*2b20*/  BSSY.RECONVERGENT B0, `(.L_x_60) ;  /* 0x000001e000007945 */ /* 0x000fe20003800200 */
[----:B--2---:R-:W-:-:S13]  /*2b30*/  ISETP.GT.AND P0, PT, R4, 0x14, PT ;  /* 0x000000140400780c */ /* 0x004fda0003f04270 */
[----:B------:R-:W-:Y:S05]  /*2b40*/  @P0 BRA `(.L_x_61) ;  /* 0x0000000000380947 */ /* 0x000fea0003800000 */
[----:B------:R-:W-:-:S05]  /*2b50*/  IMAD.MOV.U32 R7, RZ, RZ, -0xb ;  /* 0xfffffff5ff077424 */ /* 0x000fca00078e00ff */
[----:B------:R-:W-:-:S04]  /*2b60*/  VIADDMNMX.U32 R7, R4, R7, 0x5, PT ;  /* 0x0000000504077446 */ /* 0x000fc80003800007 */
[----:B------:R-:W-:-:S04]  /*2b70*/  SHF.L.U32 R7, R7, 0x2, RZ ;  /* 0x0000000207077819 */ /* 0x000fc800000006ff */
[----:B------:R-:W0:Y:S02]  /*2b80*/  LDC R8, c[0x2][R7+0x24] ;  /* 0x0080090007087b82 */ /* 0x000e240000000800 */
[----:B0-----:R-:W-:-:S04]  /*2b90*/  SHF.R.S32.HI R9, RZ, 0x1f, R8 ;  /* 0x0000001fff097819 */ /* 0x001fc80000011408 */
.L_x_88:
[----:B------:R-:W-:Y:S05]  /*2ba0*/  BRX R8 -0x2bb0                                     (*"BRANCH_TARGETS .L_x_89,.L_x_90,.L_x_93"*) ;  /* 0xffffffd408147949 */ /* 0x000fea000383ffff */
.L_x_90:
[----:B------:R-:W-:-:S13]  /*2bb0*/  ISETP.NE.AND P0, PT, R4, 0x12, PT ;  /* 0x000000120400780c */ /* 0x000fda0003f05270 */
[----:B------:R-:W-:Y:S05]  /*2bc0*/  @P0 EXIT ;  /* 0x000000000000094d */ /* 0x000fea0003800000 */
[----:B------:R-:W-:Y:S01]  /*2bd0*/  LOP3.LUT R0, R0, 0x4, RZ, 0xfc, !PT ;  /* 0x0000000400007812 */ /* 0x000fe200078efcff */
[----:B------:R-:W-:Y:S06]  /*2be0*/  BRA `(.L_x_62) ;  /* 0x0000000000447947 */ /* 0x000fec0003800000 */
.L_x_93:
[----:B------:R-:W-:Y:S01]  /*2bf0*/  LOP3.LUT R0, R0, 0x2, RZ, 0xfc, !PT ;  /* 0x0000000200007812 */ /* 0x000fe200078efcff */
[----:B------:R-:W-:Y:S06]  /*2c00*/  BRA `(.L_x_62) ;  /* 0x00000000003c7947 */ /* 0x000fec0003800000 */
.L_x_89:
[----:B------:R-:W-:Y:S01]  /*2c10*/  LOP3.LUT R0, R0, 0x1, RZ, 0xfc, !PT ;  /* 0x0000000100007812 */ /* 0x000fe200078efcff */
[----:B------:R-:W-:Y:S06]  /*2c20*/  BRA `(.L_x_62) ;  /* 0x0000000000347947 */ /* 0x000fec0003800000 */
.L_x_61:
[----:B------:R-:W-:-:S05]  /*2c30*/  IMAD.MOV.U32 R7, RZ, RZ, -0x15 ;  /* 0xffffffebff077424 */ /* 0x000fca00078e00ff */
[----:B------:R-:W-:-:S04]  /*2c40*/  VIADDMNMX.U32 R7, R4, R7, 0x2, PT ;  /* 0x0000000204077446 */ /* 0x000fc80003800007 */
[----:B------:R-:W-:-:S04]  /*2c50*/  SHF.L.U32 R7, R7, 0x2, RZ ;  /* 0x0000000207077819 */ /* 0x000fc800000006ff */
[----:B------:R-:W0:Y:S02]  /*2c60*/  LDC R8, c[0x2][R7+0x3c] ;  /* 0x00800f0007087b82 */ /* 0x000e240000000800 */
[----:B0-----:R-:W-:-:S04]  /*2c70*/  SHF.R.S32.HI R9, RZ, 0x1f, R8 ;  /* 0x0000001fff097819 */ /* 0x001fc80000011408 */
.L_x_95:
[----:B------:R-:W-:Y:S05]  /*2c80*/  BRX R8 -0x2c90                                     (*"BRANCH_TARGETS .L_x_96,.L_x_97,.L_x_98"*) ;  /* 0xffffffd008dc7949 */ /* 0x000fea000383ffff */
.L_x_98:
[----:B------:R-:W-:-:S13]  /*2c90*/  ISETP.NE.AND P0, PT, R4, 0x18, PT ;  /* 0x000000180400780c */ /* 0x000fda0003f05270 */
[----:B------:R-:W-:Y:S05]  /*2ca0*/  @P0 EXIT ;  /* 0x000000000000094d */ /* 0x000fea0003800000 */
[----:B------:R-:W-:Y:S01]  /*2cb0*/  LOP3.LUT R0, R0, 0x20, RZ, 0xfc, !PT ;  /* 0x0000002000007812 */ /* 0x000fe200078efcff */
[----:B------:R-:W-:Y:S06]  /*2cc0*/  BRA `(.L_x_62) ;  /* 0x00000000000c7947 */ /* 0x000fec0003800000 */
.L_x_97:
[----:B------:R-:W-:Y:S01]  /*2cd0*/  LOP3.LUT R0, R0, 0x10, RZ, 0xfc, !PT ;  /* 0x0000001000007812 */ /* 0x000fe200078efcff */
[----:B------:R-:W-:Y:S06]  /*2ce0*/  BRA `(.L_x_62) ;  /* 0x0000000000047947 */ /* 0x000fec0003800000 */
.L_x_96:
[----:B------:R-:W-:-:S07]  /*2cf0*/  LOP3.LUT R0, R0, 0x8, RZ, 0xfc, !PT ;  /* 0x0000000800007812 */ /* 0x000fce00078efcff */
.L_x_62:
[----:B------:R-:W-:Y:S05]  /*2d00*/  BSYNC.RECONVERGENT B0 ;  /* 0x0000000000007941 */ /* 0x000fea0003800200 */
.L_x_60:
[----:B------:R-:W-:Y:S01]  /*2d10*/  ISETP.GT.AND P0, PT, R5, 0x14, PT ;  /* 0x000000140500780c */ /* 0x000fe20003f04270 */
[----:B------:R-:W-:-:S12]  /*2d20*/  BSSY.RECONVERGENT B0, `(.L_x_63) ;  /* 0x000001d000007945 */ /* 0x000fd80003800200 */
[----:B------:R-:W-:Y:S05]  /*2d30*/  @P0 BRA `(.L_x_64) ;  /* 0x0000000000380947 */ /* 0x000fea0003800000 */
[----:B------:R-:W-:-:S05]  /*2d40*/  IMAD.MOV.U32 R4, RZ, RZ, -0xb ;  /* 0xfffffff5ff047424 */ /* 0x000fca00078e00ff */
[----:B------:R-:W-:-:S04]  /*2d50*/  VIADDMNMX.U32 R4, R5, R4, 0x5, PT ;  /* 0x0000000505047446 */ /* 0x000fc80003800004 */
[----:B------:R-:W-:-:S04]  /*2d60*/  SHF.L.U32 R4, R4, 0x2, RZ ;  /* 0x0000000204047819 */ /* 0x000fc800000006ff */
[----:B------:R-:W0:Y:S02]  /*2d70*/  LDC R8, c[0x2][R4+0x48] ;  /* 0x0080120004087b82 */ /* 0x000e240000000800 */
[----:B0-----:R-:W-:-:S04]  /*2d80*/  SHF.R.S32.HI R9, RZ, 0x1f, R8 ;  /* 0x0000001fff097819 */ /* 0x001fc80000011408 */
.L_x_99:
[----:B------:R-:W-:Y:S05]  /*2d90*/  BRX R8 -0x2da0                                     (*"BRANCH_TARGETS .L_x_100,.L_x_101,.L_x_104"*) ;  /* 0xffffffd008987949 */ /* 0x000fea000383ffff */
.L_x_101:
[----:B------:R-:W-:-:S13]  /*2da0*/  ISETP.NE.AND P0, PT, R5, 0x12, PT ;  /* 0x000000120500780c */ /* 0x000fda0003f05270 */
[----:B------:R-:W-:Y:S05]  /*2db0*/  @P0 EXIT ;  /* 0x000000000000094d */ /* 0x000fea0003800000 */
[----:B------:R-:W-:Y:S01]  /*2dc0*/  LOP3.LUT R0, R0, 0x4, RZ, 0xfc, !PT ;  /* 0x0000000400007812 */ /* 0x000fe200078efcff */
[----:B------:R-:W-:Y:S06]  /*2dd0*/  BRA `(.L_x_65) ;  /* 0x0000000000447947 */ /* 0x000fec0003800000 */
.L_x_104:
[----:B------:R-:W-:Y:S01]  /*2de0*/  LOP3.LUT R0, R0, 0x2, RZ, 0xfc, !PT ;  /* 0x0000000200007812 */ /* 0x000fe200078efcff */
[----:B------:R-:W-:Y:S06]  /*2df0*/  BRA `(.L_x_65) ;  /* 0x00000000003c7947 */ /* 0x000fec0003800000 */
.L_x_100:
[----:B------:R-:W-:Y:S01]  /*2e00*/  LOP3.LUT R0, R0, 0x1, RZ, 0xfc, !PT ;  /* 0x0000000100007812 */ /* 0x000fe200078efcff */
[----:B------:R-:W-:Y:S06]  /*2e10*/  BRA `(.L_x_65) ;  /* 0x0000000000347947 */ /* 0x000fec0003800000 */
.L_x_64:
[----:B------:R-:W-:-:S05]  /*2e20*/  IMAD.MOV.U32 R4, RZ, RZ, -0x15 ;  /* 0xffffffebff047424 */ /* 0x000fca00078e00ff */
[----:B------:R-:W-:-:S04]  /*2e30*/  VIADDMNMX.U32 R4, R5, R4, 0x2, PT ;  /* 0x0000000205047446 */ /* 0x000fc80003800004 */
[----:B------:R-:W-:-:S04]  /*2e40*/  SHF.L.U32 R4, R4, 0x2, RZ ;  /* 0x0000000204047819 */ /* 0x000fc800000006ff */
[----:B------:R-:W0:Y:S02]  /*2e50*/  LDC R8, c[0x2][R4+0x60] ;  /* 0x0080180004087b82 */ /* 0x000e240000000800 */
[----:B0-----:R-:W-:-:S04]  /*2e60*/  SHF.R.S32.HI R9, RZ, 0x1f, R8 ;  /* 0x0000001fff097819 */ /* 0x001fc80000011408 */
.L_x_106:
[----:B------:R-:W-:Y:S05]  /*2e70*/  BRX R8 -0x2e80                                     (*"BRANCH_TARGETS .L_x_107,.L_x_108,.L_x_109"*) ;  /* 0xffffffd008607949 */ /* 0x000fea000383ffff */
.L_x_109:
[----:B------:R-:W-:-:S13]  /*2e80*/  ISETP.NE.AND P0, PT, R5, 0x18, PT ;  /* 0x000000180500780c */ /* 0x000fda0003f05270 */
[----:B------:R-:W-:Y:S05]  /*2e90*/  @P0 EXIT ;  /* 0x000000000000094d */ /* 0x000fea0003800000 */
[----:B------:R-:W-:Y:S01]  /*2ea0*/  LOP3.LUT R0, R0, 0x20, RZ, 0xfc, !PT ;  /* 0x0000002000007812 */ /* 0x000fe200078efcff */
[----:B------:R-:W-:Y:S06]  /*2eb0*/  BRA `(.L_x_65) ;  /* 0x00000000000c7947 */ /* 0x000fec0003800000 */
.L_x_108:
[----:B------:R-:W-:Y:S01]  /*2ec0*/  LOP3.LUT R0, R0, 0x10, RZ, 0xfc, !PT ;  /* 0x0000001000007812 */ /* 0x000fe200078efcff */
[----:B------:R-:W-:Y:S06]  /*2ed0*/  BRA `(.L_x_65) ;  /* 0x0000000000047947 */ /* 0x000fec0003800000 */
.L_x_107:
[----:B------:R-:W-:-:S07]  /*2ee0*/  LOP3.LUT R0, R0, 0x8, RZ, 0xfc, !PT ;  /* 0x0000000800007812 */ /* 0x000fce00078efcff */
.L_x_65:
[----:B------:R-:W-:Y:S05]  /*2ef0*/  BSYNC.RECONVERGENT B0 ;  /* 0x0000000000007941 */ /* 0x000fea0003800200 */
.L_x_63:
        /* <DEDUP_REMOVED lines=9> */
.L_x_110:
[----:B------:R-:W-:Y:S05]  /*2f90*/  BRX R8 -0x2fa0                                     (*"BRANCH_TARGETS .L_x_111,.L_x_112,.L_x_115"*) ;  /* 0xffffffd008187949 */ /* 0x000fea000383ffff */
.L_x_112:
[----:B------:R-:W-:-:S13]  /*2fa0*/  ISETP.NE.AND P0, PT, R4, 0x12, PT ;  /* 0x000000120400780c */ /* 0x000fda0003f05270 */
[----:B------:R-:W-:Y:S05]  /*2fb0*/  @P0 EXIT ;  /* 0x000000000000094d */ /* 0x000fea0003800000 */
[----:B------:R-:W-:Y:S01]  /*2fc0*/  LOP3.LUT R0, R0, 0x4, RZ, 0xfc, !PT ;  /* 0x0000000400007812 */ /* 0x000fe200078efcff */
[----:B------:R-:W-:Y:S06]  /*2fd0*/  BRA `(.L_x_68) ;  /* 0x0000000000447947 */ /* 0x000fec0003800000 */
.L_x_115:
[----:B------:R-:W-:Y:S01]  /*2fe0*/  LOP3.LUT R0, R0, 0x2, RZ, 0xfc, !PT ;  /* 0x0000000200007812 */ /* 0x000fe200078efcff */
[----:B------:R-:W-:Y:S06]  /*2ff0*/  BRA `(.L_x_68) ;  /* 0x00000000003c7947 */ /* 0x000fec0003800000 */
.L_x_111:
[----:B------:R-:W-:Y:S01]  /*3000*/  LOP3.LUT R0, R0, 0x1, RZ, 0xfc, !PT ;  /* 0x0000000100007812 */ /* 0x000fe200078efcff */
[----:B------:R-:W-:Y:S06]  /*3010*/  BRA `(.L_x_68) ;  /* 0x0000000000347947 */ /* 0x000fec0003800000 */
.L_x_67:
[----:B------:R-:W-:-:S05]  /*3020*/  IMAD.MOV.U32 R7, RZ, RZ, -0x15 ;  /* 0xffffffebff077424 */ /* 0x000fca00078e00ff */
[----:B------:R-:W-:-:S04]  /*3030*/  VIADDMNMX.U32 R7, R4, R7, 0x2, PT ;  /* 0x0000000204077446 */ /* 0x000fc80003800007 */
[----:B------:R-:W-:-:S04]  /*3040*/  SHF.L.U32 R7, R7, 0x2, RZ ;  /* 0x0000000207077819 */ /* 0x000fc800000006ff */
[----:B------:R-:W0:Y:S02]  /*3050*/  LDC R8, c[0x2][R7+0x84] ;  /* 0x0080210007087b82 */ /* 0x000e240000000800 */
[----:B0-----:R-:W-:-:S04]  /*3060*/  SHF.R.S32.HI R9, RZ, 0x1f, R8 ;  /* 0x0000001fff097819 */ /* 0x001fc80000011408 */
.L_x_117:
[----:B------:R-:W-:Y:S05]  /*3070*/  BRX R8 -0x3080                                     (*"BRANCH_TARGETS .L_x_118,.L_x_119,.L_x_120"*) ;  /* 0xffffffcc08e07949 */ /* 0x000fea000383ffff */
.L_x_120:
[----:B------:R-:W-:-:S13]  /*3080*/  ISETP.NE.AND P0, PT, R4, 0x18, PT ;  /* 0x000000180400780c */ /* 0x000fda0003f05270 */
[----:B------:R-:W-:Y:S05]  /*3090*/  @P0 EXIT ;  /* 0x000000000000094d */ /* 0x000fea0003800000 */
[----:B------:R-:W-:Y:S01]  /*30a0*/  LOP3.LUT R0, R0, 0x20, RZ, 0xfc, !PT ;  /* 0x0000002000007812 */ /* 0x000fe200078efcff */
[----:B------:R-:W-:Y:S06]  /*30b0*/  BRA `(.L_x_68) ;  /* 0x00000000000c7947 */ /* 0x000fec0003800000 */
.L_x_119:
[----:B------:R-:W-:Y:S01]  /*30c0*/  LOP3.LUT R0, R0, 0x10, RZ, 0xfc, !PT ;  /* 0x0000001000007812 */ /* 0x000fe200078efcff */
[----:B------:R-:W-:Y:S06]  /*30d0*/  BRA `(.L_x_68) ;  /* 0x0000000000047947 */ /* 0x000fec0003800000 */
.L_x_118:
[----:B------:R-:W-:-:S07]  /*30e0*/  LOP3.LUT R0, R0, 0x8, RZ, 0xfc, !PT ;  /* 0x0000000800007812 */ /* 0x000fce00078efcff */
.L_x_68:
[----:B------:R-:W-:Y:S05]  /*30f0*/  BSYNC.RECONVERGENT B0 ;  /* 0x0000000000007941 */ /* 0x000fea0003800200 */
.L_x_66:
        /* <DEDUP_REMOVED lines=8> */
.L_x_121:
[----:B------:R-:W-:Y:S05]  /*3180*/  BRX R8 -0x3190                                     (*"BRANCH_TARGETS .L_x_122,.L_x_123,.L_x_126"*) ;  /* 0xffffffcc089c7949 */ /* 0x000fea000383ffff */
.L_x_123:
[----:B------:R-:W-:-:S13]  /*3190*/  ISETP.NE.AND P0, PT, R5, 0x12, PT ;  /* 0x000000120500780c */ /* 0x000fda0003f05270 */
[----:B------:R-:W-:Y:S05]  /*31a0*/  @P0 EXIT ;  /* 0x000000000000094d */ /* 0x000fea0003800000 */
[----:B------:R-:W-:Y:S01]  /*31b0*/  LOP3.LUT R0, R0, 0x4, RZ, 0xfc, !PT ;  /* 0x0000000400007812 */ /* 0x000fe200078efcff */
[----:B------:R-:W-:Y:S06]  /*31c0*/  BRA `(.L_x_71) ;  /* 0x0000000000447947 */ /* 0x000fec0003800000 */
.L_x_126:
[----:B------:R-:W-:Y:S01]  /*31d0*/  LOP3.LUT R0, R0, 0x2, RZ, 0xfc, !PT ;  /* 0x0000000200007812 */ /* 0x000fe200078efcff */
[----:B------:R-:W-:Y:S06]  /*31e0*/  BRA `(.L_x_71) ;  /* 0x00000000003c7947 */ /* 0x000fec0003800000 */
.L_x_122:
[----:B------:R-:W-:Y:S01]  /*31f0*/  LOP3.LUT R0, R0, 0x1, RZ, 0xfc, !PT ;  /* 0x0000000100007812 */ /* 0x000fe200078efcff */
[----:B------:R-:W-:Y:S06]  /*3200*/  BRA `(.L_x_71) ;  /* 0x0000000000347947 */ /* 0x000fec0003800000 */
.L_x_70:
[----:B------:R-:W-:-:S05]  /*3210*/  IMAD.MOV.U32 R4, RZ, RZ, -0x15 ;  /* 0xffffffebff047424 */ /* 0x000fca00078e00ff */
[----:B------:R-:W-:-:S04]  /*3220*/  VIADDMNMX.U32 R4, R5, R4, 0x2, PT ;  /* 0x0000000205047446 */ /* 0x000fc80003800004 */
[----:B------:R-:W-:-:S04]  /*3230*/  SHF.L.U32 R4, R4, 0x2, RZ ;  /* 0x0000000204047819 */ /* 0x000fc800000006ff */
[----:B------:R-:W0:Y:S02]  /*3240*/  LDC R8, c[0x2][R4+0xa8] ;  /* 0x00802a0004087b82 */ /* 0x000e240000000800 */
[----:B0-----:R-:W-:-:S04]  /*3250*/  SHF.R.S32.HI R9, RZ, 0x1f, R8 ;  /* 0x0000001fff097819 */ /* 0x001fc80000011408 */
.L_x_128:
[----:B------:R-:W-:Y:S05]  /*3260*/  BRX R8 -0x3270                                     (*"BRANCH_TARGETS .L_x_129,.L_x_130,.L_x_131"*) ;  /* 0xffffffcc08647949 */ /* 0x000fea000383ffff */
.L_x_131:
[----:B------:R-:W-:-:S13]  /*3270*/  ISETP.NE.AND P0, PT, R5, 0x18, PT ;  /* 0x000000180500780c */ /* 0x000fda0003f05270 */
[----:B------:R-:W-:Y:S05]  /*3280*/  @P0 EXIT ;  /* 0x000000000000094d */ /* 0x000fea0003800000 */
[----:B------:R-:W-:Y:S01]  /*3290*/  LOP3.LUT R0, R0, 0x20, RZ, 0xfc, !PT ;  /* 0x0000002000007812 */ /* 0x000fe200078efcff */
[----:B------:R-:W-:Y:S06]  /*32a0*/  BRA `(.L_x_71) ;  /* 0x00000000000c7947 */ /* 0x000fec0003800000 */
.L_x_130:
[----:B------:R-:W-:Y:S01]  /*32b0*/  LOP3.LUT R0, R0, 0x10, RZ, 0xfc, !PT ;  /* 0x0000001000007812 */ /* 0x000fe200078efcff */
[----:B------:R-:W-:Y:S06]  /*32c0*/  BRA `(.L_x_71) ;  /* 0x0000000000047947 */ /* 0x000fec0003800000 */
.L_x_129:
[----:B------:R-:W-:-:S07]  /*32d0*/  LOP3.LUT R0, R0, 0x8, RZ, 0xfc, !PT ;  /* 0x0000000800007812 */ /* 0x000fce00078efcff */
.L_x_71:
[----:B------:R-:W-:Y:S05]  /*32e0*/  BSYNC.RECONVERGENT B0 ;  /* 0x0000000000007941 */ /* 0x000fea0003800200 */
.L_x_69:
[----:B------:R-:W2:Y:S01]  /*32f0*/  LDL R7, [R1+0x68] ;  /* 0x0000680001077983 */ /* 0x000ea20000100800 */
        /* <DEDUP_REMOVED lines=8> */
.L_x_132:
[----:B------:R-:W-:Y:S05]  /*3380*/  BRX R4 -0x3390                                     (*"BRANCH_TARGETS .L_x_133,.L_x_134,.L_x_137"*) ;  /* 0xffffffcc041c7949 */ /* 0x000fea000383ffff */
.L_x_134:
[----:B------:R-:W-:-:S13]  /*3390*/  ISETP.NE.AND P0, PT, R7, 0x12, PT ;  /* 0x000000120700780c */ /* 0x000fda0003f05270 */
[----:B------:R-:W-:Y:S05]  /*33a0*/  @P0 EXIT ;  /* 0x000000000000094d */ /* 0x000fea0003800000 */
[----:B------:R-:W-:Y:S01]  /*33b0*/  LOP3.LUT R0, R0, 0x4, RZ, 0xfc, !PT ;  /* 0x0000000400007812 */ /* 0x000fe200078efcff */
[----:B------:R-:W-:Y:S06]  /*33c0*/  BRA `(.L_x_74) ;  /* 0x0000000000447947 */ /* 0x000fec0003800000 */
.L_x_137:
[----:B------:R-:W-:Y:S01]  /*33d0*/  LOP3.LUT R0, R0, 0x2, RZ, 0xfc, !PT ;  /* 0x0000000200007812 */ /* 0x000fe200078efcff */
[----:B------:R-:W-:Y:S06]  /*33e0*/  BRA `(.L_x_74) ;  /* 0x00000000003c7947 */ /* 0x000fec0003800000 */
.L_x_133:
[----:B------:R-:W-:Y:S01]  /*33f0*/  LOP3.LUT R0, R0, 0x1, RZ, 0xfc, !PT ;  /* 0x0000000100007812 */ /* 0x000fe200078efcff */
[----:B------:R-:W-:Y:S06]  /*3400*/  BRA `(.L_x_74) ;  /* 0x0000000000347947 */ /* 0x000fec0003800000 */
.L_x_73:
[----:B------:R-:W-:-:S05]  /*3410*/  IMAD.MOV.U32 R4, RZ, RZ, -0x15 ;  /* 0xffffffebff047424 */ /* 0x000fca00078e00ff */
[----:B------:R-:W-:-:S04]  /*3420*/  VIADDMNMX.U32 R4, R7, R4, 0x2, PT ;  /* 0x0000000207047446 */ /* 0x000fc80003800004 */
[----:B------:R-:W-:-:S04]  /*3430*/  SHF.L.U32 R8, R4, 0x2, RZ ;  /* 0x0000000204087819 */ /* 0x000fc800000006ff */
[----:B------:R-:W0:Y:S02]  /*3440*/  LDC R4, c[0x2][R8+0xcc] ;  /* 0x0080330008047b82 */ /* 0x000e240000000800 */
[----:B0-----:R-:W-:-:S04]  /*3450*/  SHF.R.S32.HI R5, RZ, 0x1f, R4 ;  /* 0x0000001fff057819 */ /* 0x001fc80000011404 */
.L_x_139:
[----:B------:R-:W-:Y:S05]  /*3460*/  BRX R4 -0x3470                                     (*"BRANCH_TARGETS .L_x_140,.L_x_141,.L_x_142"*) ;  /* 0xffffffc804e47949 */ /* 0x000fea000383ffff */
.L_x_142:
[----:B------:R-:W-:-:S13]  /*3470*/  ISETP.NE.AND P0, PT, R7, 0x18, PT ;  /* 0x000000180700780c */ /* 0x000fda0003f05270 */
[----:B------:R-:W-:Y:S05]  /*3480*/  @P0 EXIT ;  /* 0x000000000000094d */ /* 0x000fea0003800000 */
[----:B------:R-:W-:Y:S01]  /*3490*/  LOP3.LUT R0, R0, 0x20, RZ, 0xfc, !PT ;  /* 0x0000002000007812 */ /* 0x000fe200078efcff */
[----:B------:R-:W-:Y:S06]  /*34a0*/  BRA `(.L_x_74) ;  /* 0x00000000000c7947 */ /* 0x000fec0003800000 */
.L_x_141:
[----:B------:R-:W-:Y:S01]  /*34b0*/  LOP3.LUT R0, R0, 0x10, RZ, 0xfc, !PT ;  /* 0x0000001000007812 */ /* 0x000fe200078efcff */
[----:B------:R-:W-:Y:S06]  /*34c0*/  BRA `(.L_x_74) ;  /* 0x0000000000047947 */ /* 0x000fec0003800000 */
.L_x_140:
[----:B------:R-:W-:-:S07]  /*34d0*/  LOP3.LUT R0, R0, 0x8, RZ, 0xfc, !PT ;  /* 0x0000000800007812 */ /* 0x000fce00078efcff */
.L_x_74:
[----:B------:R-:W-:Y:S05]  /*34e0*/  BSYNC.RECONVERGENT B0 ;  /* 0x0000000000007941 */ /* 0x000fea0003800200 */
.L_x_72:
[----:B------:R-:W-:-:S13]  /*34f0*/  ISETP.NE.AND P0, PT, R0, 0x3f, PT ;  /* 0x0000003f0000780c */ /* 0x000fda0003f05270 */
[----:B------:R-:W-:Y:S05]  /*3500*/  @P0 EXIT ;  /* 0x000000000000094d */ /* 0x000fea0003800000 */
[----:B------:R-:W-:Y:S01]  /*3510*/  MOV R0, 0x0 ;  /* 0x0000000000007802 */ /* 0x000fe20000000f00 */
[----:B------:R0:W-:Y:S01]  /*3520*/  STL.64 [R1+0x70], R2 ;  /* 0x0000700201007387 */ /* 0x0001e20000100a00 */
[----:B------:R-:W1:Y:S01]  /*3530*/  LDCU.64 UR6, c[0x4][0x10] ;  /* 0x01000200ff0677ac */ /* 0x000e620008000a00 */
[----:B------:R-:W-:Y:S01]  /*3540*/  IADD3 R6, P0, P1, R1, 0x70, R6 ;  /* 0x0000007001067810 */ /* 0x000fe2000791e006 */
[----:B------:R0:W2:Y:S03]  /*3550*/  LDC.64 R8, c[0x4][R0] ;  /* 0x0100000000087b82 */ /* 0x0000a60000000a00 */
[----:B------:R-:W-:Y:S01]  /*3560*/  IADD3.X R7, PT, PT, RZ, UR4, RZ, P0, P1 ;  /* 0x00000004ff077c10 */ /* 0x000fe200087e24ff */
[----:B-1----:R-:W-:Y:S01]  /*3570*/  IMAD.U32 R4, RZ, RZ, UR6 ;  /* 0x00000006ff047e24 */ /* 0x002fe2000f8e00ff */
[----:B0-----:R-:W-:-:S07]  /*3580*/  MOV R5, UR7 ;  /* 0x0000000700057c02 */ /* 0x001fce0008000f00 */
[----:B------:R-:W-:-:S07]  /*3590*/  LEPC R20, `(.L_x_75) ;  /* 0x000000001014794e */ /* 0x000fce0000000000 */
[----:B--2---:R-:W-:Y:S05]  /*35a0*/  CALL.ABS.NOINC R8 ;  /* 0x0000000008007343 */ /* 0x004fea0003c00000 */
.L_x_75:
[----:B------:R-:W-:Y:S05]  /*35b0*/  EXIT ;  /* 0x000000000000794d */ /* 0x000fea0003800000 */
.L_x_76:
[----:B------:R-:W-:-:S00]  /*35c0*/  BRA `(.L_x_76) ;  /* 0xfffffffc00fc7947 */ /* 0x000fc0000383ffff */
[----:B------:R-:W-:-:S00]  /*35d0*/  NOP ;  /* 0x0000000000007918 */ /* 0x000fc00000000000 */
        /* <DEDUP_REMOVED lines=10> */
.L_x_143:


//--------------------- .nv.global.init           --------------------------
	.section	.nv.global.init,"aw",@progbits
.nv.global.init:
	.type		$str,@object
	.size		$str,(.L_2 - $str)
$str:
        /*0000*/ 	.byte	0x25, 0x6c, 0x75, 0x0a, 0x00
.L_2:


//--------------------- .nv.shared.reserved.0     --------------------------
	.section	.nv.shared.reserved.0,"aw",@nobits
	.weak		__nv_reservedSMEM_offset_0_alias
	.size		__nv_reservedSMEM_offset_0_alias, 0, 64
	.other		__nv_reservedSMEM_offset_0_alias,@"STO_CUDA_RESERVED_SHARED STV_DEFAULT"
__nv_reservedSMEM_offset_0_alias:
	.zero		0
	.zero		64


//--------------------- .nv.global                --------------------------
	.section	.nv.global,"aw",@nobits
	.align	8
.nv.global:
	.type		seeds_checked,@object
	.size		seeds_checked,(.L_1 - seeds_checked)
	.other		seeds_checked,@"STV_DEFAULT STO_CUDA_MANAGED"
seeds_checked:
	.zero		8
.L_1:


//--------------------- .nv.constant0._Z6kernelm  --------------------------
	.section	.nv.constant0._Z6kernelm,"a",@progbits
	.sectionflags	@""
	.align	4
.nv.constant0._Z6kernelm:
	.zero		904


//--------------------- SYMBOLS --------------------------

	.type		.nv.reservedSmem.offset0,@object
	.size		.nv.reservedSmem.offset0,0x4
	.type		vprintf,@function
